//
// Generated by NVIDIA NVVM Compiler
//
// Compiler Build ID: CL-36424714
// Cuda compilation tools, release 13.0, V13.0.88
// Based on NVVM 20.0.0
//

.version 9.0
.target sm_100
.address_size 64

	// .globl	_Z13runMonteCarloPy
.global .align 4 .b8 precalc_xorwow_matrix[102400];
.global .align 4 .b8 precalc_xorwow_offset_matrix[102400];
.global .align 4 .b8 mrg32k3aM1[2304];
.global .align 4 .b8 mrg32k3aM2[2304];
.global .align 4 .b8 mrg32k3aM1SubSeq[2016];
.global .align 4 .b8 mrg32k3aM2SubSeq[2016];
.global .align 4 .b8 mrg32k3aM1Seq[2304];
.global .align 4 .b8 mrg32k3aM2Seq[2304];
.const .align 8 .b8 __cr_lgamma_table[72];
// _ZZ13runMonteCarloPyE20current_block_counts has been demoted

.visible .entry _Z13runMonteCarloPy(
	.param .u64 .ptr .align 1 _Z13runMonteCarloPy_param_0
)
{
	.local .align 8 .b8 	__local_depot0[48];
	.reg .b64 	%SP;
	.reg .b64 	%SPL;
	.reg .pred 	%p<72>;
	.reg .b32 	%r<1297>;
	.reg .b32 	%f<17>;
	.reg .b64 	%rd<170>;
	.reg .b64 	%fd<21>;
	// demoted variable
	.shared .align 8 .b8 _ZZ13runMonteCarloPyE20current_block_counts[512];
	mov.u64 	%SPL, __local_depot0;
	ld.param.u64 	%rd14, [_Z13runMonteCarloPy_param_0];
	add.u64 	%rd1, %SPL, 0;
	mov.u32 	%r1, %ctaid.x;
	mov.u32 	%r570, %ntid.x;
	mov.u32 	%r2, %tid.x;
	mad.lo.s32 	%r3, %r1, %r570, %r2;
	// begin inline asm
	mov.u64 	%rd15, %clock64;
	// end inline asm
	cvt.u32.u64 	%r571, %rd15;
	xor.b32  	%r572, %r571, -1429050551;
	mul.lo.s32 	%r4, %r572, 1099087573;
	{ .reg .b32 tmp; mov.b64 {tmp, %r573}, %rd15; }
	xor.b32  	%r5, %r573, -136515619;
	mul.lo.s32 	%r574, %r5, -1703105765;
	add.s32 	%r575, %r4, %r574;
	add.s32 	%r576, %r575, 6615241;
	add.s32 	%r1021, %r4, 123456789;
	st.local.v2.u32 	[%rd1], {%r576, %r1021};
	xor.b32  	%r1020, %r4, 362436069;
	add.s32 	%r1019, %r574, 521288629;
	st.local.v2.u32 	[%rd1+8], {%r1020, %r1019};
	xor.b32  	%r1018, %r574, 88675123;
	add.s32 	%r1017, %r4, 5783321;
	st.local.v2.u32 	[%rd1+16], {%r1018, %r1017};
	setp.eq.s32 	%p1, %r3, 0;
	@%p1 bra 	$L__BB0_115;
	cvt.s64.s32 	%rd167, %r3;
	mov.b32 	%r1004, 0;
$L__BB0_2:
	mov.u64 	%rd3, %rd167;
	and.b64  	%rd4, %rd3, 3;
	setp.eq.s64 	%p2, %rd4, 0;
	@%p2 bra 	$L__BB0_114;
	mul.wide.u32 	%rd17, %r1004, 3200;
	mov.u64 	%rd18, precalc_xorwow_matrix;
	add.s64 	%rd5, %rd18, %rd17;
	mov.b32 	%r1017, 0;
	mov.u32 	%r1018, %r1017;
	mov.u32 	%r1019, %r1017;
	mov.u32 	%r1020, %r1017;
	mov.u32 	%r1021, %r1017;
	mov.u32 	%r1010, %r1017;
$L__BB0_4:
	mul.wide.u32 	%rd19, %r1010, 4;
	add.s64 	%rd20, %rd1, %rd19;
	ld.local.u32 	%r23, [%rd20+4];
	shl.b32 	%r24, %r1010, 5;
	mov.b32 	%r1016, 0;
$L__BB0_5:
	.pragma "nounroll";
	shr.u32 	%r580, %r23, %r1016;
	and.b32  	%r581, %r580, 1;
	setp.eq.b32 	%p3, %r581, 1;
	not.pred 	%p4, %p3;
	add.s32 	%r582, %r24, %r1016;
	mul.lo.s32 	%r583, %r582, 5;
	mul.wide.u32 	%rd21, %r583, 4;
	add.s64 	%rd6, %rd5, %rd21;
	@%p4 bra 	$L__BB0_7;
	ld.global.u32 	%r584, [%rd6];
	xor.b32  	%r1021, %r1021, %r584;
	ld.global.u32 	%r585, [%rd6+4];
	xor.b32  	%r1020, %r1020, %r585;
	ld.global.u32 	%r586, [%rd6+8];
	xor.b32  	%r1019, %r1019, %r586;
	ld.global.u32 	%r587, [%rd6+12];
	xor.b32  	%r1018, %r1018, %r587;
	ld.global.u32 	%r588, [%rd6+16];
	xor.b32  	%r1017, %r1017, %r588;
$L__BB0_7:
	and.b32  	%r590, %r580, 2;
	setp.eq.s32 	%p5, %r590, 0;
	@%p5 bra 	$L__BB0_9;
	ld.global.u32 	%r591, [%rd6+20];
	xor.b32  	%r1021, %r1021, %r591;
	ld.global.u32 	%r592, [%rd6+24];
	xor.b32  	%r1020, %r1020, %r592;
	ld.global.u32 	%r593, [%rd6+28];
	xor.b32  	%r1019, %r1019, %r593;
	ld.global.u32 	%r594, [%rd6+32];
	xor.b32  	%r1018, %r1018, %r594;
	ld.global.u32 	%r595, [%rd6+36];
	xor.b32  	%r1017, %r1017, %r595;
$L__BB0_9:
	and.b32  	%r597, %r580, 4;
	setp.eq.s32 	%p6, %r597, 0;
	@%p6 bra 	$L__BB0_11;
	ld.global.u32 	%r598, [%rd6+40];
	xor.b32  	%r1021, %r1021, %r598;
	ld.global.u32 	%r599, [%rd6+44];
	xor.b32  	%r1020, %r1020, %r599;
	ld.global.u32 	%r600, [%rd6+48];
	xor.b32  	%r1019, %r1019, %r600;
	ld.global.u32 	%r601, [%rd6+52];
	xor.b32  	%r1018, %r1018, %r601;
	ld.global.u32 	%r602, [%rd6+56];
	xor.b32  	%r1017, %r1017, %r602;
$L__BB0_11:
	and.b32  	%r604, %r580, 8;
	setp.eq.s32 	%p7, %r604, 0;
	@%p7 bra 	$L__BB0_13;
	ld.global.u32 	%r605, [%rd6+60];
	xor.b32  	%r1021, %r1021, %r605;
	ld.global.u32 	%r606, [%rd6+64];
	xor.b32  	%r1020, %r1020, %r606;
	ld.global.u32 	%r607, [%rd6+68];
	xor.b32  	%r1019, %r1019, %r607;
	ld.global.u32 	%r608, [%rd6+72];
	xor.b32  	%r1018, %r1018, %r608;
	ld.global.u32 	%r609, [%rd6+76];
	xor.b32  	%r1017, %r1017, %r609;
$L__BB0_13:
	and.b32  	%r611, %r580, 16;
	setp.eq.s32 	%p8, %r611, 0;
	@%p8 bra 	$L__BB0_15;
	ld.global.u32 	%r612, [%rd6+80];
	xor.b32  	%r1021, %r1021, %r612;
	ld.global.u32 	%r613, [%rd6+84];
	xor.b32  	%r1020, %r1020, %r613;
	ld.global.u32 	%r614, [%rd6+88];
	xor.b32  	%r1019, %r1019, %r614;
	ld.global.u32 	%r615, [%rd6+92];
	xor.b32  	%r1018, %r1018, %r615;
	ld.global.u32 	%r616, [%rd6+96];
	xor.b32  	%r1017, %r1017, %r616;
$L__BB0_15:
	and.b32  	%r618, %r580, 32;
	setp.eq.s32 	%p9, %r618, 0;
	@%p9 bra 	$L__BB0_17;
	ld.global.u32 	%r619, [%rd6+100];
	xor.b32  	%r1021, %r1021, %r619;
	ld.global.u32 	%r620, [%rd6+104];
	xor.b32  	%r1020, %r1020, %r620;
	ld.global.u32 	%r621, [%rd6+108];
	xor.b32  	%r1019, %r1019, %r621;
	ld.global.u32 	%r622, [%rd6+112];
	xor.b32  	%r1018, %r1018, %r622;
	ld.global.u32 	%r623, [%rd6+116];
	xor.b32  	%r1017, %r1017, %r623;
$L__BB0_17:
	and.b32  	%r625, %r580, 64;
	setp.eq.s32 	%p10, %r625, 0;
	@%p10 bra 	$L__BB0_19;
	ld.global.u32 	%r626, [%rd6+120];
	xor.b32  	%r1021, %r1021, %r626;
	ld.global.u32 	%r627, [%rd6+124];
	xor.b32  	%r1020, %r1020, %r627;
	ld.global.u32 	%r628, [%rd6+128];
	xor.b32  	%r1019, %r1019, %r628;
	ld.global.u32 	%r629, [%rd6+132];
	xor.b32  	%r1018, %r1018, %r629;
	ld.global.u32 	%r630, [%rd6+136];
	xor.b32  	%r1017, %r1017, %r630;
$L__BB0_19:
	and.b32  	%r632, %r580, 128;
	setp.eq.s32 	%p11, %r632, 0;
	@%p11 bra 	$L__BB0_21;
	ld.global.u32 	%r633, [%rd6+140];
	xor.b32  	%r1021, %r1021, %r633;
	ld.global.u32 	%r634, [%rd6+144];
	xor.b32  	%r1020, %r1020, %r634;
	ld.global.u32 	%r635, [%rd6+148];
	xor.b32  	%r1019, %r1019, %r635;
	ld.global.u32 	%r636, [%rd6+152];
	xor.b32  	%r1018, %r1018, %r636;
	ld.global.u32 	%r637, [%rd6+156];
	xor.b32  	%r1017, %r1017, %r637;
$L__BB0_21:
	and.b32  	%r639, %r580, 256;
	setp.eq.s32 	%p12, %r639, 0;
	@%p12 bra 	$L__BB0_23;
	ld.global.u32 	%r640, [%rd6+160];
	xor.b32  	%r1021, %r1021, %r640;
	ld.global.u32 	%r641, [%rd6+164];
	xor.b32  	%r1020, %r1020, %r641;
	ld.global.u32 	%r642, [%rd6+168];
	xor.b32  	%r1019, %r1019, %r642;
	ld.global.u32 	%r643, [%rd6+172];
	xor.b32  	%r1018, %r1018, %r643;
	ld.global.u32 	%r644, [%rd6+176];
	xor.b32  	%r1017, %r1017, %r644;
$L__BB0_23:
	and.b32  	%r646, %r580, 512;
	setp.eq.s32 	%p13, %r646, 0;
	@%p13 bra 	$L__BB0_25;
	ld.global.u32 	%r647, [%rd6+180];
	xor.b32  	%r1021, %r1021, %r647;
	ld.global.u32 	%r648, [%rd6+184];
	xor.b32  	%r1020, %r1020, %r648;
	ld.global.u32 	%r649, [%rd6+188];
	xor.b32  	%r1019, %r1019, %r649;
	ld.global.u32 	%r650, [%rd6+192];
	xor.b32  	%r1018, %r1018, %r650;
	ld.global.u32 	%r651, [%rd6+196];
	xor.b32  	%r1017, %r1017, %r651;
$L__BB0_25:
	and.b32  	%r653, %r580, 1024;
	setp.eq.s32 	%p14, %r653, 0;
	@%p14 bra 	$L__BB0_27;
	ld.global.u32 	%r654, [%rd6+200];
	xor.b32  	%r1021, %r1021, %r654;
	ld.global.u32 	%r655, [%rd6+204];
	xor.b32  	%r1020, %r1020, %r655;
	ld.global.u32 	%r656, [%rd6+208];
	xor.b32  	%r1019, %r1019, %r656;
	ld.global.u32 	%r657, [%rd6+212];
	xor.b32  	%r1018, %r1018, %r657;
	ld.global.u32 	%r658, [%rd6+216];
	xor.b32  	%r1017, %r1017, %r658;
$L__BB0_27:
	and.b32  	%r660, %r580, 2048;
	setp.eq.s32 	%p15, %r660, 0;
	@%p15 bra 	$L__BB0_29;
	ld.global.u32 	%r661, [%rd6+220];
	xor.b32  	%r1021, %r1021, %r661;
	ld.global.u32 	%r662, [%rd6+224];
	xor.b32  	%r1020, %r1020, %r662;
	ld.global.u32 	%r663, [%rd6+228];
	xor.b32  	%r1019, %r1019, %r663;
	ld.global.u32 	%r664, [%rd6+232];
	xor.b32  	%r1018, %r1018, %r664;
	ld.global.u32 	%r665, [%rd6+236];
	xor.b32  	%r1017, %r1017, %r665;
$L__BB0_29:
	and.b32  	%r667, %r580, 4096;
	setp.eq.s32 	%p16, %r667, 0;
	@%p16 bra 	$L__BB0_31;
	ld.global.u32 	%r668, [%rd6+240];
	xor.b32  	%r1021, %r1021, %r668;
	ld.global.u32 	%r669, [%rd6+244];
	xor.b32  	%r1020, %r1020, %r669;
	ld.global.u32 	%r670, [%rd6+248];
	xor.b32  	%r1019, %r1019, %r670;
	ld.global.u32 	%r671, [%rd6+252];
	xor.b32  	%r1018, %r1018, %r671;
	ld.global.u32 	%r672, [%rd6+256];
	xor.b32  	%r1017, %r1017, %r672;
$L__BB0_31:
	and.b32  	%r674, %r580, 8192;
	setp.eq.s32 	%p17, %r674, 0;
	@%p17 bra 	$L__BB0_33;
	ld.global.u32 	%r675, [%rd6+260];
	xor.b32  	%r1021, %r1021, %r675;
	ld.global.u32 	%r676, [%rd6+264];
	xor.b32  	%r1020, %r1020, %r676;
	ld.global.u32 	%r677, [%rd6+268];
	xor.b32  	%r1019, %r1019, %r677;
	ld.global.u32 	%r678, [%rd6+272];
	xor.b32  	%r1018, %r1018, %r678;
	ld.global.u32 	%r679, [%rd6+276];
	xor.b32  	%r1017, %r1017, %r679;
$L__BB0_33:
	and.b32  	%r681, %r580, 16384;
	setp.eq.s32 	%p18, %r681, 0;
	@%p18 bra 	$L__BB0_35;
	ld.global.u32 	%r682, [%rd6+280];
	xor.b32  	%r1021, %r1021, %r682;
	ld.global.u32 	%r683, [%rd6+284];
	xor.b32  	%r1020, %r1020, %r683;
	ld.global.u32 	%r684, [%rd6+288];
	xor.b32  	%r1019, %r1019, %r684;
	ld.global.u32 	%r685, [%rd6+292];
	xor.b32  	%r1018, %r1018, %r685;
	ld.global.u32 	%r686, [%rd6+296];
	xor.b32  	%r1017, %r1017, %r686;
$L__BB0_35:
	and.b32  	%r688, %r580, 32768;
	setp.eq.s32 	%p19, %r688, 0;
	@%p19 bra 	$L__BB0_37;
	ld.global.u32 	%r689, [%rd6+300];
	xor.b32  	%r1021, %r1021, %r689;
	ld.global.u32 	%r690, [%rd6+304];
	xor.b32  	%r1020, %r1020, %r690;
	ld.global.u32 	%r691, [%rd6+308];
	xor.b32  	%r1019, %r1019, %r691;
	ld.global.u32 	%r692, [%rd6+312];
	xor.b32  	%r1018, %r1018, %r692;
	ld.global.u32 	%r693, [%rd6+316];
	xor.b32  	%r1017, %r1017, %r693;
$L__BB0_37:
	add.s32 	%r1016, %r1016, 16;
	setp.ne.s32 	%p20, %r1016, 32;
	@%p20 bra 	$L__BB0_5;
	mad.lo.s32 	%r694, %r1010, -31, %r24;
	add.s32 	%r1010, %r694, 1;
	setp.ne.s32 	%p21, %r1010, 5;
	@%p21 bra 	$L__BB0_4;
	st.local.u32 	[%rd1+4], %r1021;
	st.local.v2.u32 	[%rd1+8], {%r1020, %r1019};
	st.local.v2.u32 	[%rd1+16], {%r1018, %r1017};
	setp.eq.s64 	%p22, %rd4, 1;
	@%p22 bra 	$L__BB0_114;
	mov.b32 	%r1017, 0;
	mov.u32 	%r1018, %r1017;
	mov.u32 	%r1019, %r1017;
	mov.u32 	%r1020, %r1017;
	mov.u32 	%r1021, %r1017;
	mov.u32 	%r1102, %r1017;
$L__BB0_41:
	mul.wide.u32 	%rd22, %r1102, 4;
	add.s64 	%rd23, %rd1, %rd22;
	ld.local.u32 	%r199, [%rd23+4];
	shl.b32 	%r200, %r1102, 5;
	mov.b32 	%r1108, 0;
$L__BB0_42:
	.pragma "nounroll";
	shr.u32 	%r697, %r199, %r1108;
	and.b32  	%r698, %r697, 1;
	setp.eq.b32 	%p23, %r698, 1;
	not.pred 	%p24, %p23;
	add.s32 	%r699, %r200, %r1108;
	mul.lo.s32 	%r700, %r699, 5;
	mul.wide.u32 	%rd24, %r700, 4;
	add.s64 	%rd7, %rd5, %rd24;
	@%p24 bra 	$L__BB0_44;
	ld.global.u32 	%r701, [%rd7];
	xor.b32  	%r1021, %r1021, %r701;
	ld.global.u32 	%r702, [%rd7+4];
	xor.b32  	%r1020, %r1020, %r702;
	ld.global.u32 	%r703, [%rd7+8];
	xor.b32  	%r1019, %r1019, %r703;
	ld.global.u32 	%r704, [%rd7+12];
	xor.b32  	%r1018, %r1018, %r704;
	ld.global.u32 	%r705, [%rd7+16];
	xor.b32  	%r1017, %r1017, %r705;
$L__BB0_44:
	and.b32  	%r707, %r697, 2;
	setp.eq.s32 	%p25, %r707, 0;
	@%p25 bra 	$L__BB0_46;
	ld.global.u32 	%r708, [%rd7+20];
	xor.b32  	%r1021, %r1021, %r708;
	ld.global.u32 	%r709, [%rd7+24];
	xor.b32  	%r1020, %r1020, %r709;
	ld.global.u32 	%r710, [%rd7+28];
	xor.b32  	%r1019, %r1019, %r710;
	ld.global.u32 	%r711, [%rd7+32];
	xor.b32  	%r1018, %r1018, %r711;
	ld.global.u32 	%r712, [%rd7+36];
	xor.b32  	%r1017, %r1017, %r712;
$L__BB0_46:
	and.b32  	%r714, %r697, 4;
	setp.eq.s32 	%p26, %r714, 0;
	@%p26 bra 	$L__BB0_48;
	ld.global.u32 	%r715, [%rd7+40];
	xor.b32  	%r1021, %r1021, %r715;
	ld.global.u32 	%r716, [%rd7+44];
	xor.b32  	%r1020, %r1020, %r716;
	ld.global.u32 	%r717, [%rd7+48];
	xor.b32  	%r1019, %r1019, %r717;
	ld.global.u32 	%r718, [%rd7+52];
	xor.b32  	%r1018, %r1018, %r718;
	ld.global.u32 	%r719, [%rd7+56];
	xor.b32  	%r1017, %r1017, %r719;
$L__BB0_48:
	and.b32  	%r721, %r697, 8;
	setp.eq.s32 	%p27, %r721, 0;
	@%p27 bra 	$L__BB0_50;
	ld.global.u32 	%r722, [%rd7+60];
	xor.b32  	%r1021, %r1021, %r722;
	ld.global.u32 	%r723, [%rd7+64];
	xor.b32  	%r1020, %r1020, %r723;
	ld.global.u32 	%r724, [%rd7+68];
	xor.b32  	%r1019, %r1019, %r724;
	ld.global.u32 	%r725, [%rd7+72];
	xor.b32  	%r1018, %r1018, %r725;
	ld.global.u32 	%r726, [%rd7+76];
	xor.b32  	%r1017, %r1017, %r726;
$L__BB0_50:
	and.b32  	%r728, %r697, 16;
	setp.eq.s32 	%p28, %r728, 0;
	@%p28 bra 	$L__BB0_52;
	ld.global.u32 	%r729, [%rd7+80];
	xor.b32  	%r1021, %r1021, %r729;
	ld.global.u32 	%r730, [%rd7+84];
	xor.b32  	%r1020, %r1020, %r730;
	ld.global.u32 	%r731, [%rd7+88];
	xor.b32  	%r1019, %r1019, %r731;
	ld.global.u32 	%r732, [%rd7+92];
	xor.b32  	%r1018, %r1018, %r732;
	ld.global.u32 	%r733, [%rd7+96];
	xor.b32  	%r1017, %r1017, %r733;
$L__BB0_52:
	and.b32  	%r735, %r697, 32;
	setp.eq.s32 	%p29, %r735, 0;
	@%p29 bra 	$L__BB0_54;
	ld.global.u32 	%r736, [%rd7+100];
	xor.b32  	%r1021, %r1021, %r736;
	ld.global.u32 	%r737, [%rd7+104];
	xor.b32  	%r1020, %r1020, %r737;
	ld.global.u32 	%r738, [%rd7+108];
	xor.b32  	%r1019, %r1019, %r738;
	ld.global.u32 	%r739, [%rd7+112];
	xor.b32  	%r1018, %r1018, %r739;
	ld.global.u32 	%r740, [%rd7+116];
	xor.b32  	%r1017, %r1017, %r740;
$L__BB0_54:
	and.b32  	%r742, %r697, 64;
	setp.eq.s32 	%p30, %r742, 0;
	@%p30 bra 	$L__BB0_56;
	ld.global.u32 	%r743, [%rd7+120];
	xor.b32  	%r1021, %r1021, %r743;
	ld.global.u32 	%r744, [%rd7+124];
	xor.b32  	%r1020, %r1020, %r744;
	ld.global.u32 	%r745, [%rd7+128];
	xor.b32  	%r1019, %r1019, %r745;
	ld.global.u32 	%r746, [%rd7+132];
	xor.b32  	%r1018, %r1018, %r746;
	ld.global.u32 	%r747, [%rd7+136];
	xor.b32  	%r1017, %r1017, %r747;
$L__BB0_56:
	and.b32  	%r749, %r697, 128;
	setp.eq.s32 	%p31, %r749, 0;
	@%p31 bra 	$L__BB0_58;
	ld.global.u32 	%r750, [%rd7+140];
	xor.b32  	%r1021, %r1021, %r750;
	ld.global.u32 	%r751, [%rd7+144];
	xor.b32  	%r1020, %r1020, %r751;
	ld.global.u32 	%r752, [%rd7+148];
	xor.b32  	%r1019, %r1019, %r752;
	ld.global.u32 	%r753, [%rd7+152];
	xor.b32  	%r1018, %r1018, %r753;
	ld.global.u32 	%r754, [%rd7+156];
	xor.b32  	%r1017, %r1017, %r754;
$L__BB0_58:
	and.b32  	%r756, %r697, 256;
	setp.eq.s32 	%p32, %r756, 0;
	@%p32 bra 	$L__BB0_60;
	ld.global.u32 	%r757, [%rd7+160];
	xor.b32  	%r1021, %r1021, %r757;
	ld.global.u32 	%r758, [%rd7+164];
	xor.b32  	%r1020, %r1020, %r758;
	ld.global.u32 	%r759, [%rd7+168];
	xor.b32  	%r1019, %r1019, %r759;
	ld.global.u32 	%r760, [%rd7+172];
	xor.b32  	%r1018, %r1018, %r760;
	ld.global.u32 	%r761, [%rd7+176];
	xor.b32  	%r1017, %r1017, %r761;
$L__BB0_60:
	and.b32  	%r763, %r697, 512;
	setp.eq.s32 	%p33, %r763, 0;
	@%p33 bra 	$L__BB0_62;
	ld.global.u32 	%r764, [%rd7+180];
	xor.b32  	%r1021, %r1021, %r764;
	ld.global.u32 	%r765, [%rd7+184];
	xor.b32  	%r1020, %r1020, %r765;
	ld.global.u32 	%r766, [%rd7+188];
	xor.b32  	%r1019, %r1019, %r766;
	ld.global.u32 	%r767, [%rd7+192];
	xor.b32  	%r1018, %r1018, %r767;
	ld.global.u32 	%r768, [%rd7+196];
	xor.b32  	%r1017, %r1017, %r768;
$L__BB0_62:
	and.b32  	%r770, %r697, 1024;
	setp.eq.s32 	%p34, %r770, 0;
	@%p34 bra 	$L__BB0_64;
	ld.global.u32 	%r771, [%rd7+200];
	xor.b32  	%r1021, %r1021, %r771;
	ld.global.u32 	%r772, [%rd7+204];
	xor.b32  	%r1020, %r1020, %r772;
	ld.global.u32 	%r773, [%rd7+208];
	xor.b32  	%r1019, %r1019, %r773;
	ld.global.u32 	%r774, [%rd7+212];
	xor.b32  	%r1018, %r1018, %r774;
	ld.global.u32 	%r775, [%rd7+216];
	xor.b32  	%r1017, %r1017, %r775;
$L__BB0_64:
	and.b32  	%r777, %r697, 2048;
	setp.eq.s32 	%p35, %r777, 0;
	@%p35 bra 	$L__BB0_66;
	ld.global.u32 	%r778, [%rd7+220];
	xor.b32  	%r1021, %r1021, %r778;
	ld.global.u32 	%r779, [%rd7+224];
	xor.b32  	%r1020, %r1020, %r779;
	ld.global.u32 	%r780, [%rd7+228];
	xor.b32  	%r1019, %r1019, %r780;
	ld.global.u32 	%r781, [%rd7+232];
	xor.b32  	%r1018, %r1018, %r781;
	ld.global.u32 	%r782, [%rd7+236];
	xor.b32  	%r1017, %r1017, %r782;
$L__BB0_66:
	and.b32  	%r784, %r697, 4096;
	setp.eq.s32 	%p36, %r784, 0;
	@%p36 bra 	$L__BB0_68;
	ld.global.u32 	%r785, [%rd7+240];
	xor.b32  	%r1021, %r1021, %r785;
	ld.global.u32 	%r786, [%rd7+244];
	xor.b32  	%r1020, %r1020, %r786;
	ld.global.u32 	%r787, [%rd7+248];
	xor.b32  	%r1019, %r1019, %r787;
	ld.global.u32 	%r788, [%rd7+252];
	xor.b32  	%r1018, %r1018, %r788;
	ld.global.u32 	%r789, [%rd7+256];
	xor.b32  	%r1017, %r1017, %r789;
$L__BB0_68:
	and.b32  	%r791, %r697, 8192;
	setp.eq.s32 	%p37, %r791, 0;
	@%p37 bra 	$L__BB0_70;
	ld.global.u32 	%r792, [%rd7+260];
	xor.b32  	%r1021, %r1021, %r792;
	ld.global.u32 	%r793, [%rd7+264];
	xor.b32  	%r1020, %r1020, %r793;
	ld.global.u32 	%r794, [%rd7+268];
	xor.b32  	%r1019, %r1019, %r794;
	ld.global.u32 	%r795, [%rd7+272];
	xor.b32  	%r1018, %r1018, %r795;
	ld.global.u32 	%r796, [%rd7+276];
	xor.b32  	%r1017, %r1017, %r796;
$L__BB0_70:
	and.b32  	%r798, %r697, 16384;
	setp.eq.s32 	%p38, %r798, 0;
	@%p38 bra 	$L__BB0_72;
	ld.global.u32 	%r799, [%rd7+280];
	xor.b32  	%r1021, %r1021, %r799;
	ld.global.u32 	%r800, [%rd7+284];
	xor.b32  	%r1020, %r1020, %r800;
	ld.global.u32 	%r801, [%rd7+288];
	xor.b32  	%r1019, %r1019, %r801;
	ld.global.u32 	%r802, [%rd7+292];
	xor.b32  	%r1018, %r1018, %r802;
	ld.global.u32 	%r803, [%rd7+296];
	xor.b32  	%r1017, %r1017, %r803;
$L__BB0_72:
	and.b32  	%r805, %r697, 32768;
	setp.eq.s32 	%p39, %r805, 0;
	@%p39 bra 	$L__BB0_74;
	ld.global.u32 	%r806, [%rd7+300];
	xor.b32  	%r1021, %r1021, %r806;
	ld.global.u32 	%r807, [%rd7+304];
	xor.b32  	%r1020, %r1020, %r807;
	ld.global.u32 	%r808, [%rd7+308];
	xor.b32  	%r1019, %r1019, %r808;
	ld.global.u32 	%r809, [%rd7+312];
	xor.b32  	%r1018, %r1018, %r809;
	ld.global.u32 	%r810, [%rd7+316];
	xor.b32  	%r1017, %r1017, %r810;
$L__BB0_74:
	add.s32 	%r1108, %r1108, 16;
	setp.ne.s32 	%p40, %r1108, 32;
	@%p40 bra 	$L__BB0_42;
	mad.lo.s32 	%r811, %r1102, -31, %r200;
	add.s32 	%r1102, %r811, 1;
	setp.ne.s32 	%p41, %r1102, 5;
	@%p41 bra 	$L__BB0_41;
	st.local.u32 	[%rd1+4], %r1021;
	st.local.v2.u32 	[%rd1+8], {%r1020, %r1019};
	st.local.v2.u32 	[%rd1+16], {%r1018, %r1017};
	setp.ne.s64 	%p42, %rd4, 3;
	@%p42 bra 	$L__BB0_114;
	mov.b32 	%r1017, 0;
	mov.u32 	%r1018, %r1017;
	mov.u32 	%r1019, %r1017;
	mov.u32 	%r1020, %r1017;
	mov.u32 	%r1021, %r1017;
	mov.u32 	%r1194, %r1017;
$L__BB0_78:
	mul.wide.u32 	%rd25, %r1194, 4;
	add.s64 	%rd26, %rd1, %rd25;
	ld.local.u32 	%r375, [%rd26+4];
	shl.b32 	%r376, %r1194, 5;
	mov.b32 	%r1200, 0;
$L__BB0_79:
	.pragma "nounroll";
	shr.u32 	%r814, %r375, %r1200;
	and.b32  	%r815, %r814, 1;
	setp.eq.b32 	%p43, %r815, 1;
	not.pred 	%p44, %p43;
	add.s32 	%r816, %r376, %r1200;
	mul.lo.s32 	%r817, %r816, 5;
	mul.wide.u32 	%rd27, %r817, 4;
	add.s64 	%rd8, %rd5, %rd27;
	@%p44 bra 	$L__BB0_81;
	ld.global.u32 	%r818, [%rd8];
	xor.b32  	%r1021, %r1021, %r818;
	ld.global.u32 	%r819, [%rd8+4];
	xor.b32  	%r1020, %r1020, %r819;
	ld.global.u32 	%r820, [%rd8+8];
	xor.b32  	%r1019, %r1019, %r820;
	ld.global.u32 	%r821, [%rd8+12];
	xor.b32  	%r1018, %r1018, %r821;
	ld.global.u32 	%r822, [%rd8+16];
	xor.b32  	%r1017, %r1017, %r822;
$L__BB0_81:
	and.b32  	%r824, %r814, 2;
	setp.eq.s32 	%p45, %r824, 0;
	@%p45 bra 	$L__BB0_83;
	ld.global.u32 	%r825, [%rd8+20];
	xor.b32  	%r1021, %r1021, %r825;
	ld.global.u32 	%r826, [%rd8+24];
	xor.b32  	%r1020, %r1020, %r826;
	ld.global.u32 	%r827, [%rd8+28];
	xor.b32  	%r1019, %r1019, %r827;
	ld.global.u32 	%r828, [%rd8+32];
	xor.b32  	%r1018, %r1018, %r828;
	ld.global.u32 	%r829, [%rd8+36];
	xor.b32  	%r1017, %r1017, %r829;
$L__BB0_83:
	and.b32  	%r831, %r814, 4;
	setp.eq.s32 	%p46, %r831, 0;
	@%p46 bra 	$L__BB0_85;
	ld.global.u32 	%r832, [%rd8+40];
	xor.b32  	%r1021, %r1021, %r832;
	ld.global.u32 	%r833, [%rd8+44];
	xor.b32  	%r1020, %r1020, %r833;
	ld.global.u32 	%r834, [%rd8+48];
	xor.b32  	%r1019, %r1019, %r834;
	ld.global.u32 	%r835, [%rd8+52];
	xor.b32  	%r1018, %r1018, %r835;
	ld.global.u32 	%r836, [%rd8+56];
	xor.b32  	%r1017, %r1017, %r836;
$L__BB0_85:
	and.b32  	%r838, %r814, 8;
	setp.eq.s32 	%p47, %r838, 0;
	@%p47 bra 	$L__BB0_87;
	ld.global.u32 	%r839, [%rd8+60];
	xor.b32  	%r1021, %r1021, %r839;
	ld.global.u32 	%r840, [%rd8+64];
	xor.b32  	%r1020, %r1020, %r840;
	ld.global.u32 	%r841, [%rd8+68];
	xor.b32  	%r1019, %r1019, %r841;
	ld.global.u32 	%r842, [%rd8+72];
	xor.b32  	%r1018, %r1018, %r842;
	ld.global.u32 	%r843, [%rd8+76];
	xor.b32  	%r1017, %r1017, %r843;
$L__BB0_87:
	and.b32  	%r845, %r814, 16;
	setp.eq.s32 	%p48, %r845, 0;
	@%p48 bra 	$L__BB0_89;
	ld.global.u32 	%r846, [%rd8+80];
	xor.b32  	%r1021, %r1021, %r846;
	ld.global.u32 	%r847, [%rd8+84];
	xor.b32  	%r1020, %r1020, %r847;
	ld.global.u32 	%r848, [%rd8+88];
	xor.b32  	%r1019, %r1019, %r848;
	ld.global.u32 	%r849, [%rd8+92];
	xor.b32  	%r1018, %r1018, %r849;
	ld.global.u32 	%r850, [%rd8+96];
	xor.b32  	%r1017, %r1017, %r850;
$L__BB0_89:
	and.b32  	%r852, %r814, 32;
	setp.eq.s32 	%p49, %r852, 0;
	@%p49 bra 	$L__BB0_91;
	ld.global.u32 	%r853, [%rd8+100];
	xor.b32  	%r1021, %r1021, %r853;
	ld.global.u32 	%r854, [%rd8+104];
	xor.b32  	%r1020, %r1020, %r854;
	ld.global.u32 	%r855, [%rd8+108];
	xor.b32  	%r1019, %r1019, %r855;
	ld.global.u32 	%r856, [%rd8+112];
	xor.b32  	%r1018, %r1018, %r856;
	ld.global.u32 	%r857, [%rd8+116];
	xor.b32  	%r1017, %r1017, %r857;
$L__BB0_91:
	and.b32  	%r859, %r814, 64;
	setp.eq.s32 	%p50, %r859, 0;
	@%p50 bra 	$L__BB0_93;
	ld.global.u32 	%r860, [%rd8+120];
	xor.b32  	%r1021, %r1021, %r860;
	ld.global.u32 	%r861, [%rd8+124];
	xor.b32  	%r1020, %r1020, %r861;
	ld.global.u32 	%r862, [%rd8+128];
	xor.b32  	%r1019, %r1019, %r862;
	ld.global.u32 	%r863, [%rd8+132];
	xor.b32  	%r1018, %r1018, %r863;
	ld.global.u32 	%r864, [%rd8+136];
	xor.b32  	%r1017, %r1017, %r864;
$L__BB0_93:
	and.b32  	%r866, %r814, 128;
	setp.eq.s32 	%p51, %r866, 0;
	@%p51 bra 	$L__BB0_95;
	ld.global.u32 	%r867, [%rd8+140];
	xor.b32  	%r1021, %r1021, %r867;
	ld.global.u32 	%r868, [%rd8+144];
	xor.b32  	%r1020, %r1020, %r868;
	ld.global.u32 	%r869, [%rd8+148];
	xor.b32  	%r1019, %r1019, %r869;
	ld.global.u32 	%r870, [%rd8+152];
	xor.b32  	%r1018, %r1018, %r870;
	ld.global.u32 	%r871, [%rd8+156];
	xor.b32  	%r1017, %r1017, %r871;
$L__BB0_95:
	and.b32  	%r873, %r814, 256;
	setp.eq.s32 	%p52, %r873, 0;
	@%p52 bra 	$L__BB0_97;
	ld.global.u32 	%r874, [%rd8+160];
	xor.b32  	%r1021, %r1021, %r874;
	ld.global.u32 	%r875, [%rd8+164];
	xor.b32  	%r1020, %r1020, %r875;
	ld.global.u32 	%r876, [%rd8+168];
	xor.b32  	%r1019, %r1019, %r876;
	ld.global.u32 	%r877, [%rd8+172];
	xor.b32  	%r1018, %r1018, %r877;
	ld.global.u32 	%r878, [%rd8+176];
	xor.b32  	%r1017, %r1017, %r878;
$L__BB0_97:
	and.b32  	%r880, %r814, 512;
	setp.eq.s32 	%p53, %r880, 0;
	@%p53 bra 	$L__BB0_99;
	ld.global.u32 	%r881, [%rd8+180];
	xor.b32  	%r1021, %r1021, %r881;
	ld.global.u32 	%r882, [%rd8+184];
	xor.b32  	%r1020, %r1020, %r882;
	ld.global.u32 	%r883, [%rd8+188];
	xor.b32  	%r1019, %r1019, %r883;
	ld.global.u32 	%r884, [%rd8+192];
	xor.b32  	%r1018, %r1018, %r884;
	ld.global.u32 	%r885, [%rd8+196];
	xor.b32  	%r1017, %r1017, %r885;
$L__BB0_99:
	and.b32  	%r887, %r814, 1024;
	setp.eq.s32 	%p54, %r887, 0;
	@%p54 bra 	$L__BB0_101;
	ld.global.u32 	%r888, [%rd8+200];
	xor.b32  	%r1021, %r1021, %r888;
	ld.global.u32 	%r889, [%rd8+204];
	xor.b32  	%r1020, %r1020, %r889;
	ld.global.u32 	%r890, [%rd8+208];
	xor.b32  	%r1019, %r1019, %r890;
	ld.global.u32 	%r891, [%rd8+212];
	xor.b32  	%r1018, %r1018, %r891;
	ld.global.u32 	%r892, [%rd8+216];
	xor.b32  	%r1017, %r1017, %r892;
$L__BB0_101:
	and.b32  	%r894, %r814, 2048;
	setp.eq.s32 	%p55, %r894, 0;
	@%p55 bra 	$L__BB0_103;
	ld.global.u32 	%r895, [%rd8+220];
	xor.b32  	%r1021, %r1021, %r895;
	ld.global.u32 	%r896, [%rd8+224];
	xor.b32  	%r1020, %r1020, %r896;
	ld.global.u32 	%r897, [%rd8+228];
	xor.b32  	%r1019, %r1019, %r897;
	ld.global.u32 	%r898, [%rd8+232];
	xor.b32  	%r1018, %r1018, %r898;
	ld.global.u32 	%r899, [%rd8+236];
	xor.b32  	%r1017, %r1017, %r899;
$L__BB0_103:
	and.b32  	%r901, %r814, 4096;
	setp.eq.s32 	%p56, %r901, 0;
	@%p56 bra 	$L__BB0_105;
	ld.global.u32 	%r902, [%rd8+240];
	xor.b32  	%r1021, %r1021, %r902;
	ld.global.u32 	%r903, [%rd8+244];
	xor.b32  	%r1020, %r1020, %r903;
	ld.global.u32 	%r904, [%rd8+248];
	xor.b32  	%r1019, %r1019, %r904;
	ld.global.u32 	%r905, [%rd8+252];
	xor.b32  	%r1018, %r1018, %r905;
	ld.global.u32 	%r906, [%rd8+256];
	xor.b32  	%r1017, %r1017, %r906;
$L__BB0_105:
	and.b32  	%r908, %r814, 8192;
	setp.eq.s32 	%p57, %r908, 0;
	@%p57 bra 	$L__BB0_107;
	ld.global.u32 	%r909, [%rd8+260];
	xor.b32  	%r1021, %r1021, %r909;
	ld.global.u32 	%r910, [%rd8+264];
	xor.b32  	%r1020, %r1020, %r910;
	ld.global.u32 	%r911, [%rd8+268];
	xor.b32  	%r1019, %r1019, %r911;
	ld.global.u32 	%r912, [%rd8+272];
	xor.b32  	%r1018, %r1018, %r912;
	ld.global.u32 	%r913, [%rd8+276];
	xor.b32  	%r1017, %r1017, %r913;
$L__BB0_107:
	and.b32  	%r915, %r814, 16384;
	setp.eq.s32 	%p58, %r915, 0;
	@%p58 bra 	$L__BB0_109;
	ld.global.u32 	%r916, [%rd8+280];
	xor.b32  	%r1021, %r1021, %r916;
	ld.global.u32 	%r917, [%rd8+284];
	xor.b32  	%r1020, %r1020, %r917;
	ld.global.u32 	%r918, [%rd8+288];
	xor.b32  	%r1019, %r1019, %r918;
	ld.global.u32 	%r919, [%rd8+292];
	xor.b32  	%r1018, %r1018, %r919;
	ld.global.u32 	%r920, [%rd8+296];
	xor.b32  	%r1017, %r1017, %r920;
$L__BB0_109:
	and.b32  	%r922, %r814, 32768;
	setp.eq.s32 	%p59, %r922, 0;
	@%p59 bra 	$L__BB0_111;
	ld.global.u32 	%r923, [%rd8+300];
	xor.b32  	%r1021, %r1021, %r923;
	ld.global.u32 	%r924, [%rd8+304];
	xor.b32  	%r1020, %r1020, %r924;
	ld.global.u32 	%r925, [%rd8+308];
	xor.b32  	%r1019, %r1019, %r925;
	ld.global.u32 	%r926, [%rd8+312];
	xor.b32  	%r1018, %r1018, %r926;
	ld.global.u32 	%r927, [%rd8+316];
	xor.b32  	%r1017, %r1017, %r927;
$L__BB0_111:
	add.s32 	%r1200, %r1200, 16;
	setp.ne.s32 	%p60, %r1200, 32;
	@%p60 bra 	$L__BB0_79;
	mad.lo.s32 	%r928, %r1194, -31, %r376;
	add.s32 	%r1194, %r928, 1;
	setp.ne.s32 	%p61, %r1194, 5;
	@%p61 bra 	$L__BB0_78;
	st.local.u32 	[%rd1+4], %r1021;
	st.local.v2.u32 	[%rd1+8], {%r1020, %r1019};
	st.local.v2.u32 	[%rd1+16], {%r1018, %r1017};
$L__BB0_114:
	shr.u64 	%rd167, %rd3, 2;
	add.s32 	%r1004, %r1004, 1;
	setp.gt.u64 	%p62, %rd3, 3;
	@%p62 bra 	$L__BB0_2;
$L__BB0_115:
	shl.b32 	%r929, %r2, 3;
	mov.u32 	%r930, _ZZ13runMonteCarloPyE20current_block_counts;
	add.s32 	%r556, %r930, %r929;
	mov.b64 	%rd169, 0;
	st.shared.u64 	[%r556], %rd169;
	mul.lo.s32 	%r931, %r5, 1703105765;
	sub.s32 	%r932, %r4, %r931;
	add.s32 	%r1291, %r932, 6977678;
	mov.b64 	%rd168, 100000;
$L__BB0_116:
	shr.u32 	%r933, %r1021, 2;
	xor.b32  	%r934, %r933, %r1021;
	shl.b32 	%r935, %r1017, 4;
	shl.b32 	%r936, %r934, 1;
	xor.b32  	%r937, %r936, %r935;
	xor.b32  	%r938, %r937, %r934;
	xor.b32  	%r939, %r938, %r1017;
	shr.u32 	%r940, %r1020, 2;
	xor.b32  	%r941, %r940, %r1020;
	shl.b32 	%r942, %r939, 4;
	shl.b32 	%r943, %r941, 1;
	xor.b32  	%r944, %r943, %r942;
	xor.b32  	%r945, %r944, %r941;
	xor.b32  	%r946, %r945, %r939;
	shr.u32 	%r947, %r1019, 2;
	xor.b32  	%r948, %r947, %r1019;
	shl.b32 	%r949, %r946, 4;
	shl.b32 	%r950, %r948, 1;
	xor.b32  	%r951, %r950, %r949;
	xor.b32  	%r952, %r951, %r948;
	xor.b32  	%r953, %r952, %r946;
	shr.u32 	%r954, %r1018, 2;
	xor.b32  	%r955, %r954, %r1018;
	shl.b32 	%r956, %r953, 4;
	shl.b32 	%r957, %r955, 1;
	xor.b32  	%r958, %r957, %r956;
	xor.b32  	%r959, %r958, %r955;
	xor.b32  	%r1021, %r959, %r953;
	shr.u32 	%r960, %r1017, 2;
	xor.b32  	%r961, %r960, %r1017;
	shl.b32 	%r962, %r1021, 4;
	shl.b32 	%r963, %r961, 1;
	xor.b32  	%r964, %r963, %r962;
	xor.b32  	%r965, %r964, %r961;
	xor.b32  	%r1020, %r965, %r1021;
	shr.u32 	%r966, %r939, 2;
	xor.b32  	%r967, %r966, %r939;
	shl.b32 	%r968, %r1020, 4;
	shl.b32 	%r969, %r967, 1;
	xor.b32  	%r970, %r969, %r968;
	xor.b32  	%r971, %r970, %r967;
	xor.b32  	%r1019, %r971, %r1020;
	shr.u32 	%r972, %r946, 2;
	xor.b32  	%r973, %r972, %r946;
	shl.b32 	%r974, %r1019, 4;
	shl.b32 	%r975, %r973, 1;
	xor.b32  	%r976, %r975, %r974;
	xor.b32  	%r977, %r976, %r973;
	xor.b32  	%r1018, %r977, %r1019;
	shr.u32 	%r978, %r953, 2;
	xor.b32  	%r979, %r978, %r953;
	shl.b32 	%r980, %r1018, 4;
	shl.b32 	%r981, %r979, 1;
	xor.b32  	%r982, %r981, %r980;
	xor.b32  	%r983, %r982, %r979;
	xor.b32  	%r1017, %r983, %r1018;
	add.s32 	%r984, %r1291, %r1017;
	add.s32 	%r985, %r939, %r1291;
	cvt.rn.f32.u32 	%f1, %r985;
	fma.rn.f32 	%f2, %f1, 0f2F800000, 0f2F000000;
	cvt.f64.f32 	%fd1, %f2;
	add.s32 	%r986, %r1291, %r946;
	add.s32 	%r987, %r986, 362437;
	cvt.rn.f32.u32 	%f3, %r987;
	fma.rn.f32 	%f4, %f3, 0f2F800000, 0f2F000000;
	cvt.f64.f32 	%fd2, %f4;
	mul.f64 	%fd3, %fd2, %fd2;
	fma.rn.f64 	%fd4, %fd1, %fd1, %fd3;
	sqrt.rn.f64 	%fd5, %fd4;
	setp.le.f64 	%p63, %fd5, 0d3FF0000000000000;
	selp.u64 	%rd30, 1, 0, %p63;
	add.s64 	%rd31, %rd169, %rd30;
	add.s32 	%r988, %r1291, %r953;
	add.s32 	%r989, %r988, 724874;
	cvt.rn.f32.u32 	%f5, %r989;
	fma.rn.f32 	%f6, %f5, 0f2F800000, 0f2F000000;
	cvt.f64.f32 	%fd6, %f6;
	add.s32 	%r990, %r1291, %r1021;
	add.s32 	%r991, %r990, 1087311;
	cvt.rn.f32.u32 	%f7, %r991;
	fma.rn.f32 	%f8, %f7, 0f2F800000, 0f2F000000;
	cvt.f64.f32 	%fd7, %f8;
	mul.f64 	%fd8, %fd7, %fd7;
	fma.rn.f64 	%fd9, %fd6, %fd6, %fd8;
	sqrt.rn.f64 	%fd10, %fd9;
	setp.le.f64 	%p64, %fd10, 0d3FF0000000000000;
	selp.u64 	%rd32, 1, 0, %p64;
	add.s64 	%rd33, %rd31, %rd32;
	or.pred  	%p65, %p63, %p64;
	add.s32 	%r992, %r1291, %r1020;
	add.s32 	%r993, %r992, 1449748;
	cvt.rn.f32.u32 	%f9, %r993;
	fma.rn.f32 	%f10, %f9, 0f2F800000, 0f2F000000;
	cvt.f64.f32 	%fd11, %f10;
	add.s32 	%r994, %r1291, %r1019;
	add.s32 	%r995, %r994, 1812185;
	cvt.rn.f32.u32 	%f11, %r995;
	fma.rn.f32 	%f12, %f11, 0f2F800000, 0f2F000000;
	cvt.f64.f32 	%fd12, %f12;
	mul.f64 	%fd13, %fd12, %fd12;
	fma.rn.f64 	%fd14, %fd11, %fd11, %fd13;
	sqrt.rn.f64 	%fd15, %fd14;
	setp.le.f64 	%p66, %fd15, 0d3FF0000000000000;
	selp.u64 	%rd34, 1, 0, %p66;
	add.s64 	%rd35, %rd33, %rd34;
	or.pred  	%p67, %p65, %p66;
	add.s32 	%r996, %r1291, %r1018;
	add.s32 	%r997, %r996, 2174622;
	cvt.rn.f32.u32 	%f13, %r997;
	fma.rn.f32 	%f14, %f13, 0f2F800000, 0f2F000000;
	cvt.f64.f32 	%fd16, %f14;
	add.s32 	%r998, %r984, 2537059;
	cvt.rn.f32.u32 	%f15, %r998;
	fma.rn.f32 	%f16, %f15, 0f2F800000, 0f2F000000;
	cvt.f64.f32 	%fd17, %f16;
	mul.f64 	%fd18, %fd17, %fd17;
	fma.rn.f64 	%fd19, %fd16, %fd16, %fd18;
	sqrt.rn.f64 	%fd20, %fd19;
	setp.le.f64 	%p68, %fd20, 0d3FF0000000000000;
	selp.u64 	%rd36, 1, 0, %p68;
	add.s64 	%rd169, %rd35, %rd36;
	or.pred  	%p69, %p67, %p68;
	not.pred 	%p70, %p69;
	@%p70 bra 	$L__BB0_118;
	st.shared.u64 	[%r556], %rd169;
$L__BB0_118:
	add.s32 	%r1291, %r1291, 2899496;
	add.s64 	%rd168, %rd168, -4;
	setp.ne.s64 	%p71, %rd168, 0;
	@%p71 bra 	$L__BB0_116;
	cvta.to.global.u64 	%rd37, %rd14;
	bar.sync 	0;
	mul.wide.u32 	%rd38, %r1, 8;
	add.s64 	%rd39, %rd37, %rd38;
	ld.shared.u64 	%rd40, [_ZZ13runMonteCarloPyE20current_block_counts];
	ld.shared.u64 	%rd41, [_ZZ13runMonteCarloPyE20current_block_counts+8];
	add.s64 	%rd42, %rd40, %rd41;
	ld.shared.u64 	%rd43, [_ZZ13runMonteCarloPyE20current_block_counts+16];
	add.s64 	%rd44, %rd42, %rd43;
	ld.shared.u64 	%rd45, [_ZZ13runMonteCarloPyE20current_block_counts+24];
	add.s64 	%rd46, %rd44, %rd45;
	ld.shared.u64 	%rd47, [_ZZ13runMonteCarloPyE20current_block_counts+32];
	add.s64 	%rd48, %rd46, %rd47;
	ld.shared.u64 	%rd49, [_ZZ13runMonteCarloPyE20current_block_counts+40];
	add.s64 	%rd50, %rd48, %rd49;
	ld.shared.u64 	%rd51, [_ZZ13runMonteCarloPyE20current_block_counts+48];
	add.s64 	%rd52, %rd50, %rd51;
	ld.shared.u64 	%rd53, [_ZZ13runMonteCarloPyE20current_block_counts+56];
	add.s64 	%rd54, %rd52, %rd53;
	ld.shared.u64 	%rd55, [_ZZ13runMonteCarloPyE20current_block_counts+64];
	add.s64 	%rd56, %rd54, %rd55;
	ld.shared.u64 	%rd57, [_ZZ13runMonteCarloPyE20current_block_counts+72];
	add.s64 	%rd58, %rd56, %rd57;
	ld.shared.u64 	%rd59, [_ZZ13runMonteCarloPyE20current_block_counts+80];
	add.s64 	%rd60, %rd58, %rd59;
	ld.shared.u64 	%rd61, [_ZZ13runMonteCarloPyE20current_block_counts+88];
	add.s64 	%rd62, %rd60, %rd61;
	ld.shared.u64 	%rd63, [_ZZ13runMonteCarloPyE20current_block_counts+96];
	add.s64 	%rd64, %rd62, %rd63;
	ld.shared.u64 	%rd65, [_ZZ13runMonteCarloPyE20current_block_counts+104];
	add.s64 	%rd66, %rd64, %rd65;
	ld.shared.u64 	%rd67, [_ZZ13runMonteCarloPyE20current_block_counts+112];
	add.s64 	%rd68, %rd66, %rd67;
	ld.shared.u64 	%rd69, [_ZZ13runMonteCarloPyE20current_block_counts+120];
	add.s64 	%rd70, %rd68, %rd69;
	ld.shared.u64 	%rd71, [_ZZ13runMonteCarloPyE20current_block_counts+128];
	add.s64 	%rd72, %rd70, %rd71;
	ld.shared.u64 	%rd73, [_ZZ13runMonteCarloPyE20current_block_counts+136];
	add.s64 	%rd74, %rd72, %rd73;
	ld.shared.u64 	%rd75, [_ZZ13runMonteCarloPyE20current_block_counts+144];
	add.s64 	%rd76, %rd74, %rd75;
	ld.shared.u64 	%rd77, [_ZZ13runMonteCarloPyE20current_block_counts+152];
	add.s64 	%rd78, %rd76, %rd77;
	ld.shared.u64 	%rd79, [_ZZ13runMonteCarloPyE20current_block_counts+160];
	add.s64 	%rd80, %rd78, %rd79;
	ld.shared.u64 	%rd81, [_ZZ13runMonteCarloPyE20current_block_counts+168];
	add.s64 	%rd82, %rd80, %rd81;
	ld.shared.u64 	%rd83, [_ZZ13runMonteCarloPyE20current_block_counts+176];
	add.s64 	%rd84, %rd82, %rd83;
	ld.shared.u64 	%rd85, [_ZZ13runMonteCarloPyE20current_block_counts+184];
	add.s64 	%rd86, %rd84, %rd85;
	ld.shared.u64 	%rd87, [_ZZ13runMonteCarloPyE20current_block_counts+192];
	add.s64 	%rd88, %rd86, %rd87;
	ld.shared.u64 	%rd89, [_ZZ13runMonteCarloPyE20current_block_counts+200];
	add.s64 	%rd90, %rd88, %rd89;
	ld.shared.u64 	%rd91, [_ZZ13runMonteCarloPyE20current_block_counts+208];
	add.s64 	%rd92, %rd90, %rd91;
	ld.shared.u64 	%rd93, [_ZZ13runMonteCarloPyE20current_block_counts+216];
	add.s64 	%rd94, %rd92, %rd93;
	ld.shared.u64 	%rd95, [_ZZ13runMonteCarloPyE20current_block_counts+224];
	add.s64 	%rd96, %rd94, %rd95;
	ld.shared.u64 	%rd97, [_ZZ13runMonteCarloPyE20current_block_counts+232];
	add.s64 	%rd98, %rd96, %rd97;
	ld.shared.u64 	%rd99, [_ZZ13runMonteCarloPyE20current_block_counts+240];
	add.s64 	%rd100, %rd98, %rd99;
	ld.shared.u64 	%rd101, [_ZZ13runMonteCarloPyE20current_block_counts+248];
	add.s64 	%rd102, %rd100, %rd101;
	ld.shared.u64 	%rd103, [_ZZ13runMonteCarloPyE20current_block_counts+256];
	add.s64 	%rd104, %rd102, %rd103;
	ld.shared.u64 	%rd105, [_ZZ13runMonteCarloPyE20current_block_counts+264];
	add.s64 	%rd106, %rd104, %rd105;
	ld.shared.u64 	%rd107, [_ZZ13runMonteCarloPyE20current_block_counts+272];
	add.s64 	%rd108, %rd106, %rd107;
	ld.shared.u64 	%rd109, [_ZZ13runMonteCarloPyE20current_block_counts+280];
	add.s64 	%rd110, %rd108, %rd109;
	ld.shared.u64 	%rd111, [_ZZ13runMonteCarloPyE20current_block_counts+288];
	add.s64 	%rd112, %rd110, %rd111;
	ld.shared.u64 	%rd113, [_ZZ13runMonteCarloPyE20current_block_counts+296];
	add.s64 	%rd114, %rd112, %rd113;
	ld.shared.u64 	%rd115, [_ZZ13runMonteCarloPyE20current_block_counts+304];
	add.s64 	%rd116, %rd114, %rd115;
	ld.shared.u64 	%rd117, [_ZZ13runMonteCarloPyE20current_block_counts+312];
	add.s64 	%rd118, %rd116, %rd117;
	ld.shared.u64 	%rd119, [_ZZ13runMonteCarloPyE20current_block_counts+320];
	add.s64 	%rd120, %rd118, %rd119;
	ld.shared.u64 	%rd121, [_ZZ13runMonteCarloPyE20current_block_counts+328];
	add.s64 	%rd122, %rd120, %rd121;
	ld.shared.u64 	%rd123, [_ZZ13runMonteCarloPyE20current_block_counts+336];
	add.s64 	%rd124, %rd122, %rd123;
	ld.shared.u64 	%rd125, [_ZZ13runMonteCarloPyE20current_block_counts+344];
	add.s64 	%rd126, %rd124, %rd125;
	ld.shared.u64 	%rd127, [_ZZ13runMonteCarloPyE20current_block_counts+352];
	add.s64 	%rd128, %rd126, %rd127;
	ld.shared.u64 	%rd129, [_ZZ13runMonteCarloPyE20current_block_counts+360];
	add.s64 	%rd130, %rd128, %rd129;
	ld.shared.u64 	%rd131, [_ZZ13runMonteCarloPyE20current_block_counts+368];
	add.s64 	%rd132, %rd130, %rd131;
	ld.shared.u64 	%rd133, [_ZZ13runMonteCarloPyE20current_block_counts+376];
	add.s64 	%rd134, %rd132, %rd133;
	ld.shared.u64 	%rd135, [_ZZ13runMonteCarloPyE20current_block_counts+384];
	add.s64 	%rd136, %rd134, %rd135;
	ld.shared.u64 	%rd137, [_ZZ13runMonteCarloPyE20current_block_counts+392];
	add.s64 	%rd138, %rd136, %rd137;
	ld.shared.u64 	%rd139, [_ZZ13runMonteCarloPyE20current_block_counts+400];
	add.s64 	%rd140, %rd138, %rd139;
	ld.shared.u64 	%rd141, [_ZZ13runMonteCarloPyE20current_block_counts+408];
	add.s64 	%rd142, %rd140, %rd141;
	ld.shared.u64 	%rd143, [_ZZ13runMonteCarloPyE20current_block_counts+416];
	add.s64 	%rd144, %rd142, %rd143;
	ld.shared.u64 	%rd145, [_ZZ13runMonteCarloPyE20current_block_counts+424];
	add.s64 	%rd146, %rd144, %rd145;
	ld.shared.u64 	%rd147, [_ZZ13runMonteCarloPyE20current_block_counts+432];
	add.s64 	%rd148, %rd146, %rd147;
	ld.shared.u64 	%rd149, [_ZZ13runMonteCarloPyE20current_block_counts+440];
	add.s64 	%rd150, %rd148, %rd149;
	ld.shared.u64 	%rd151, [_ZZ13runMonteCarloPyE20current_block_counts+448];
	add.s64 	%rd152, %rd150, %rd151;
	ld.shared.u64 	%rd153, [_ZZ13runMonteCarloPyE20current_block_counts+456];
	add.s64 	%rd154, %rd152, %rd153;
	ld.shared.u64 	%rd155, [_ZZ13runMonteCarloPyE20current_block_counts+464];
	add.s64 	%rd156, %rd154, %rd155;
	ld.shared.u64 	%rd157, [_ZZ13runMonteCarloPyE20current_block_counts+472];
	add.s64 	%rd158, %rd156, %rd157;
	ld.shared.u64 	%rd159, [_ZZ13runMonteCarloPyE20current_block_counts+480];
	add.s64 	%rd160, %rd158, %rd159;
	ld.shared.u64 	%rd161, [_ZZ13runMonteCarloPyE20current_block_counts+488];
	add.s64 	%rd162, %rd160, %rd161;
	ld.shared.u64 	%rd163, [_ZZ13runMonteCarloPyE20current_block_counts+496];
	add.s64 	%rd164, %rd162, %rd163;
	ld.shared.u64 	%rd165, [_ZZ13runMonteCarloPyE20current_block_counts+504];
	add.s64 	%rd166, %rd164, %rd165;
	st.global.u64 	[%rd39], %rd166;
	ret;

}


// ===== COMPILED SASS (sm_100) =====

	.target	sm_100

	.elftype	@"ET_EXEC"


//--------------------- .note.nv.tkinfo           --------------------------
	.section	.note.nv.tkinfo,"",@"SHT_NOTE"
	.sectionflags	@"SHF_NOTE_NV_TKINFO"
	.tkinfo
        /*0018*/ 	.word	0x00000002
        /*0030*/ 	.string	""
        /*0030*/ 	.string	"ptxas"
        /*0030*/ 	.string	"Cuda compilation tools, release 13.0, V13.0.88"
        /*0030*/ 	.string	"Build cuda_13.0.r13.0/compiler.36424714_0"
        /*0030*/ 	.string	"-arch sm_100 -m 64 "



//--------------------- .note.nv.cuinfo           --------------------------
	.section	.note.nv.cuinfo,"",@"SHT_NOTE"
	.sectionflags	@"SHF_NOTE_NV_CUINFO"
        /*0018*/ 	.short	0x0002
        /*001a*/ 	.short	0x0064
        /*001c*/ 	.short	0x0082
	.zero		2


//--------------------- .nv.info                  --------------------------
	.section	.nv.info,"",@"SHT_CUDA_INFO"
	.align	4


	//----- nvinfo : EIATTR_REGCOUNT
	.align		4
        /*0000*/ 	.byte	0x04, 0x2f
        /*0002*/ 	.short	(.L_10 - .L_9)
	.align		4
.L_9:
        /*0004*/ 	.word	index@(_Z13runMonteCarloPy)
        /*0008*/ 	.word	0x00000020


	//----- nvinfo : EIATTR_FRAME_SIZE
	.align		4
.L_10:
        /*000c*/ 	.byte	0x04, 0x11
        /*000e*/ 	.short	(.L_12 - .L_11)
	.align		4
.L_11:
        /*0010*/ 	.word	index@($__internal_0_$__cuda_sm20_dsqrt_rn_f64_mediumpath_v1)
        /*0014*/ 	.word	0x00000030


	//----- nvinfo : EIATTR_FRAME_SIZE
	.align		4
.L_12:
        /*0018*/ 	.byte	0x04, 0x11
        /*001a*/ 	.short	(.L_14 - .L_13)
	.align		4
.L_13:
        /*001c*/ 	.word	index@(_Z13runMonteCarloPy)
        /*0020*/ 	.word	0x00000030


	//----- nvinfo : EIATTR_MIN_STACK_SIZE
	.align		4
.L_14:
        /*0024*/ 	.byte	0x04, 0x12
        /*0026*/ 	.short	(.L_16 - .L_15)
	.align		4
.L_15:
        /*0028*/ 	.word	index@(_Z13runMonteCarloPy)
        /*002c*/ 	.word	0x00000030
.L_16:


//--------------------- .nv.compat                --------------------------
	.section	.nv.compat,"",@"SHT_CUDA_COMPAT_INFO"
	.align	4
        /*0000*/ 	.byte	0x02, 0x09, 0x00, 0x00, 0x02, 0x02, 0x01, 0x00, 0x02, 0x05, 0x05, 0x00, 0x03, 0x07, 0x01, 0x01
        /*0010*/ 	.byte	0x02, 0x03, 0x00, 0x00, 0x02, 0x06, 0x01, 0x00, 0x04, 0x0b, 0x08, 0x00, 0x01, 0x00, 0x00, 0x00
        /*0020*/ 	.byte	0x00, 0x00, 0x00, 0x00


//--------------------- .nv.info._Z13runMonteCarloPy --------------------------
	.section	.nv.info._Z13runMonteCarloPy,"",@"SHT_CUDA_INFO"
	.sectionflags	@""
	.align	4


	//----- nvinfo : EIATTR_CUDA_API_VERSION
	.align		4
        /*0000*/ 	.byte	0x04, 0x37
        /*0002*/ 	.short	(.L_18 - .L_17)
.L_17:
        /*0004*/ 	.word	0x00000082


	//----- nvinfo : EIATTR_KPARAM_INFO
	.align		4
.L_18:
        /*0008*/ 	.byte	0x04, 0x17
        /*000a*/ 	.short	(.L_20 - .L_19)
.L_19:
        /*000c*/ 	.word	0x00000000
        /*0010*/ 	.short	0x0000
        /*0012*/ 	.short	0x0000
        /*0014*/ 	.byte	0x00, 0xf5, 0x21, 0x00


	//----- nvinfo : EIATTR_SPARSE_MMA_MASK
	.align		4
.L_20:
        /*0018*/ 	.byte	0x03, 0x50
        /*001a*/ 	.short	0x0000


	//----- nvinfo : EIATTR_MAXREG_COUNT
	.align		4
        /*001c*/ 	.byte	0x03, 0x1b
        /*001e*/ 	.short	0x00ff


	//----- nvinfo : EIATTR_NUM_BARRIERS
	.align		4
        /*0020*/ 	.byte	0x02, 0x4c
        /*0022*/ 	.byte	0x01
	.zero		1


	//----- nvinfo : EIATTR_MERCURY_ISA_VERSION
	.align		4
        /*0024*/ 	.byte	0x03, 0x5f
        /*0026*/ 	.short	0x0101


	//----- nvinfo : EIATTR_VRC_CTA_INIT_COUNT
	.align		4
        /*0028*/ 	.byte	0x02, 0x4a
	.zero		1
	.zero		1


	//----- nvinfo : EIATTR_EXIT_INSTR_OFFSETS
	.align		4
        /*002c*/ 	.byte	0x04, 0x1c
        /*002e*/ 	.short	(.L_22 - .L_21)


	//   ....[0]....
.L_21:
        /*0030*/ 	.word	0x00003c70


	//----- nvinfo : EIATTR_CRS_STACK_SIZE
	.align		4
.L_22:
        /*0034*/ 	.byte	0x04, 0x1e
        /*0036*/ 	.short	(.L_24 - .L_23)
.L_23:
        /*0038*/ 	.word	0x00000000


	//----- nvinfo : EIATTR_CBANK_PARAM_SIZE
	.align		4
.L_24:
        /*003c*/ 	.byte	0x03, 0x19
        /*003e*/ 	.short	0x0008


	//----- nvinfo : EIATTR_PARAM_CBANK
	.align		4
        /*0040*/ 	.byte	0x04, 0x0a
        /*0042*/ 	.short	(.L_26 - .L_25)
	.align		4
.L_25:
        /*0044*/ 	.word	index@(.nv.constant0._Z13runMonteCarloPy)
        /*0048*/ 	.short	0x0380
        /*004a*/ 	.short	0x0008


	//----- nvinfo : EIATTR_SW_WAR
	.align		4
.L_26:
        /*004c*/ 	.byte	0x04, 0x36
        /*004e*/ 	.short	(.L_28 - .L_27)
.L_27:
        /*0050*/ 	.word	0x00000008
.L_28:


//--------------------- .nv.callgraph             --------------------------
	.section	.nv.callgraph,"",@"SHT_CUDA_CALLGRAPH"
	.align	4
	.sectionentsize	8
	.align		4
        /*0000*/ 	.word	0x00000000
	.align		4
        /*0004*/ 	.word	0xffffffff
	.align		4
        /*0008*/ 	.word	0x00000000
	.align		4
        /*000c*/ 	.word	0xfffffffe
	.align		4
        /*0010*/ 	.word	0x00000000
	.align		4
        /*0014*/ 	.word	0xfffffffd
	.align		4
        /*0018*/ 	.word	0x00000000
	.align		4
        /*001c*/ 	.word	0xfffffffc


//--------------------- .nv.constant4             --------------------------
	.section	.nv.constant4,"a",@progbits
	.align	8
	.align		8
.nv.constant4:
        /*0000*/ 	.dword	precalc_xorwow_matrix
	.align		8
        /*0008*/ 	.dword	precalc_xorwow_offset_matrix
	.align		8
        /*0010*/ 	.dword	mrg32k3aM1
	.align		8
        /*0018*/ 	.dword	mrg32k3aM2
	.align		8
        /*0020*/ 	.dword	mrg32k3aM1SubSeq
	.align		8
        /*0028*/ 	.dword	mrg32k3aM2SubSeq
	.align		8
        /*0030*/ 	.dword	mrg32k3aM1Seq
	.align		8
        /*0038*/ 	.dword	mrg32k3aM2Seq


//--------------------- .nv.constant3             --------------------------
	.section	.nv.constant3,"a",@progbits
	.align	8
.nv.constant3:
	.type		__cr_lgamma_table,@object
	.size		__cr_lgamma_table,(.L_8 - __cr_lgamma_table)
__cr_lgamma_table:
        /*0000*/ 	.byte	0x00, 0x00, 0x00, 0x00, 0x00, 0x00, 0x00, 0x00, 0x00, 0x00, 0x00, 0x00, 0x00, 0x00, 0x00, 0x00
        /*0010*/ 	.byte	0xef, 0x39, 0xfa, 0xfe, 0x42, 0x2e, 0xe6, 0x3f, 0x02, 0x20, 0x2a, 0xfa, 0x0b, 0xab, 0xfc, 0x3f
        /*0020*/ 	.byte	0xf9, 0x2c, 0x92, 0x7c, 0xa7, 0x6c, 0x09, 0x40, 0xc9, 0x79, 0x44, 0x3c, 0x64, 0x26, 0x13, 0x40
        /*0030*/ 	.byte	0xca, 0x01, 0xcf, 0x3a, 0x27, 0x51, 0x1a, 0x40, 0x30, 0xcc, 0x2d, 0xf3, 0xe1, 0x0c, 0x21, 0x40
        /*0040*/ 	.byte	0x0d, 0xb7, 0xfc, 0x82, 0x8e, 0x35, 0x25, 0x40
.L_8:


//--------------------- .text._Z13runMonteCarloPy --------------------------
	.section	.text._Z13runMonteCarloPy,"ax",@progbits
	.align	128
        .global         _Z13runMonteCarloPy
        .type           _Z13runMonteCarloPy,@function
        .size           _Z13runMonteCarloPy,(.L_x_25 - _Z13runMonteCarloPy)
        .other          _Z13runMonteCarloPy,@"STO_CUDA_ENTRY STV_DEFAULT"
_Z13runMonteCarloPy:
.text._Z13runMonteCarloPy:
[----:B------:R-:W0:Y:S01]  /*0000*/  LDC R1, c[0x0][0x37c] ;  /* 0x0000df00ff017b82 */ /* 0x000e220000000800 */
[----:B------:R-:W1:Y:S01]  /*0010*/  S2R R0, SR_CTAID.X ;  /* 0x0000000000007919 */ /* 0x000e620000002500 */
[----:B------:R-:W1:Y:S01]  /*0020*/  LDCU UR4, c[0x0][0x360] ;  /* 0x00006c00ff0477ac */ /* 0x000e620008000800 */
[----:B0-----:R-:W-:Y:S01]  /*0030*/  VIADD R1, R1, 0xffffffd0 ;  /* 0xffffffd001017836 */ /* 0x001fe20000000000 */
[----:B------:R-:W1:Y:S01]  /*0040*/  S2R R3, SR_TID.X ;  /* 0x0000000000037919 */ /* 0x000e620000002100 */
[----:B------:R-:W0:Y:S01]  /*0050*/  LDCU.64 UR8, c[0x0][0x358] ;  /* 0x00006b00ff0877ac */ /* 0x000e220008000a00 */
[----:B-1----:R-:W-:Y:S01]  /*0060*/  IMAD R14, R0, UR4, R3 ;  /* 0x00000004000e7c24 */ /* 0x002fe2000f8e0203 */
[----:B------:R-:W-:-:S06]  /*0070*/  CS2R R2, SR_CLOCKLO ;  /* 0x0000000000027805 */ /* 0x000fcc0000015000 */
[----:B------:R-:W-:Y:S01]  /*0080*/  LOP3.LUT R12, R2, 0xaad26b49, RZ, 0x3c, !PT ;  /* 0xaad26b49020c7812 */ /* 0x000fe200078e3cff */
[----:B------:R-:W-:Y:S01]  /*0090*/  BSSY.RECONVERGENT B0, `(.L_x_0) ;  /* 0x000025e000007945 */ /* 0x000fe20003800200 */
[----:B------:R-:W-:Y:S02]  /*00a0*/  LOP3.LUT R13, R3, 0xf7dcefdd, RZ, 0x3c, !PT ;  /* 0xf7dcefdd030d7812 */ /* 0x000fe400078e3cff */
[----:B------:R-:W-:Y:S01]  /*00b0*/  ISETP.NE.AND P0, PT, R14, RZ, PT ;  /* 0x000000ff0e00720c */ /* 0x000fe20003f05270 */
[----:B------:R-:W-:Y:S02]  /*00c0*/  IMAD R12, R12, 0x4182bed5, RZ ;  /* 0x4182bed50c0c7824 */ /* 0x000fe400078e02ff */
[----:B------:R-:W-:Y:S02]  /*00d0*/  IMAD R3, R13, -0x658354e5, RZ ;  /* 0x9a7cab1b0d037824 */ /* 0x000fe400078e02ff */
[C---:B------:R-:W-:Y:S01]  /*00e0*/  VIADD R7, R12.reuse, 0x75bcd15 ;  /* 0x075bcd150c077836 */ /* 0x040fe20000000000 */
[C---:B------:R-:W-:Y:S01]  /*00f0*/  LOP3.LUT R4, R12.reuse, 0x159a55e5, RZ, 0x3c, !PT ;  /* 0x159a55e50c047812 */ /* 0x040fe200078e3cff */
[----:B------:R-:W-:Y:S01]  /*0100*/  VIADD R5, R3, 0x1f123bb5 ;  /* 0x1f123bb503057836 */ /* 0x000fe20000000000 */
[----:B------:R-:W-:-:S02]  /*0110*/  IADD3 R6, PT, PT, R12, 0x64f0c9, R3 ;  /* 0x0064f0c90c067810 */ /* 0x000fc40007ffe003 */
[----:B------:R-:W-:Y:S01]  /*0120*/  LOP3.LUT R2, R3, 0x5491333, RZ, 0x3c, !PT ;  /* 0x0549133303027812 */ /* 0x000fe200078e3cff */
[----:B------:R-:W-:Y:S01]  /*0130*/  VIADD R3, R12, 0x583f19 ;  /* 0x00583f190c037836 */ /* 0x000fe20000000000 */
[----:B------:R1:W-:Y:S04]  /*0140*/  STL.64 [R1+0x8], R4 ;  /* 0x0000080401007387 */ /* 0x0003e80000100a00 */
[----:B------:R1:W-:Y:S04]  /*0150*/  STL.64 [R1], R6 ;  /* 0x0000000601007387 */ /* 0x0003e80000100a00 */
[----:B------:R1:W-:Y:S01]  /*0160*/  STL.64 [R1+0x10], R2 ;  /* 0x0000100201007387 */ /* 0x0003e20000100a00 */
[----:B0-----:R-:W-:Y:S05]  /*0170*/  @!P0 BRA `(.L_x_1) ;  /* 0x00000024003c8947 */ /* 0x001fea0003800000 */
[----:B------:R-:W-:Y:S01]  /*0180*/  SHF.R.S32.HI R15, RZ, 0x1f, R14 ;  /* 0x0000001fff0f7819 */ /* 0x000fe2000001140e */
[----:B-1----:R-:W-:-:S07]  /*0190*/  IMAD.MOV.U32 R6, RZ, RZ, RZ ;  /* 0x000000ffff067224 */ /* 0x002fce00078e00ff */
.L_x_10:
[----:B------:R-:W-:Y:S01]  /*01a0*/  LOP3.LUT R21, R14, 0x3, RZ, 0xc0, !PT ;  /* 0x000000030e157812 */ /* 0x000fe200078ec0ff */
[----:B------:R-:W-:Y:S03]  /*01b0*/  BSSY.RECONVERGENT B1, `(.L_x_2) ;  /* 0x0000245000017945 */ /* 0x000fe60003800200 */
[----:B------:R-:W-:-:S04]  /*01c0*/  ISETP.NE.U32.AND P0, PT, R21, RZ, PT ;  /* 0x000000ff1500720c */ /* 0x000fc80003f05070 */
[----:B------:R-:W-:-:S13]  /*01d0*/  ISETP.NE.AND.EX P0, PT, RZ, RZ, PT, P0 ;  /* 0x000000ffff00720c */ /* 0x000fda0003f05300 */
[----:B012---:R-:W-:Y:S05]  /*01e0*/  @!P0 BRA `(.L_x_3) ;  /* 0x0000002400048947 */ /* 0x007fea0003800000 */
[----:B------:R-:W0:Y:S01]  /*01f0*/  LDC.64 R8, c[0x4][RZ] ;  /* 0x01000000ff087b82 */ /* 0x000e220000000a00 */
[----:B------:R-:W-:Y:S01]  /*0200*/  IMAD.MOV.U32 R16, RZ, RZ, RZ ;  /* 0x000000ffff107224 */ /* 0x000fe200078e00ff */
[----:B------:R-:W-:Y:S02]  /*0210*/  CS2R R2, SRZ ;  /* 0x0000000000027805 */ /* 0x000fe4000001ff00 */
[----:B------:R-:W-:Y:S01]  /*0220*/  CS2R R4, SRZ ;  /* 0x0000000000047805 */ /* 0x000fe2000001ff00 */
[----:B------:R-:W-:Y:S02]  /*0230*/  IMAD.MOV.U32 R7, RZ, RZ, RZ ;  /* 0x000000ffff077224 */ /* 0x000fe400078e00ff */
[----:B0-----:R-:W-:-:S07]  /*0240*/  IMAD.WIDE.U32 R8, R6, 0xc80, R8 ;  /* 0x00000c8006087825 */ /* 0x001fce00078e0008 */
.L_x_5:
[----:B------:R-:W-:-:S06]  /*0250*/  IMAD R17, R16, 0x4, R1 ;  /* 0x0000000410117824 */ /* 0x000fcc00078e0201 */
[----:B------:R-:W5:Y:S01]  /*0260*/  LDL R17, [R17+0x4] ;  /* 0x0000040011117983 */ /* 0x000f620000100800 */
[----:B------:R-:W-:Y:S01]  /*0270*/  IMAD.SHL.U32 R18, R16, 0x20, RZ ;  /* 0x0000002010127824 */ /* 0x000fe200078e00ff */
[----:B------:R-:W-:-:S06]  /*0280*/  UMOV UR4, URZ ;  /* 0x000000ff00047c82 */ /* 0x000fcc0008000000 */
.L_x_4:
[----:B-----5:R-:W-:Y:S01]  /*0290*/  SHF.R.U32.HI R24, RZ, UR4, R17 ;  /* 0x00000004ff187c19 */ /* 0x020fe20008011611 */
[----:B------:R-:W-:-:S03]  /*02a0*/  VIADD R10, R18, UR4 ;  /* 0x00000004120a7c36 */ /* 0x000fc60008000000 */
[----:B------:R-:W-:-:S04]  /*02b0*/  LOP3.LUT R11, R24, 0x1, RZ, 0xc0, !PT ;  /* 0x00000001180b7812 */ /* 0x000fc800078ec0ff */
[----:B------:R-:W-:Y:S01]  /*02c0*/  ISETP.NE.U32.AND P0, PT, R11, 0x1, PT ;  /* 0x000000010b00780c */ /* 0x000fe20003f05070 */
[----:B------:R-:W-:-:S03]  /*02d0*/  IMAD R11, R10, 0x5, RZ ;  /* 0x000000050a0b7824 */ /* 0x000fc600078e02ff */
[----:B------:R-:W-:Y:S01]  /*02e0*/  R2P PR, R24, 0x7e ;  /* 0x0000007e18007804 */ /* 0x000fe20000000000 */
[----:B------:R-:W-:-:S08]  /*02f0*/  IMAD.WIDE.U32 R10, R11, 0x4, R8 ;  /* 0x000000040b0a7825 */ /* 0x000fd000078e0008 */
[----:B------:R-:W2:Y:S04]  /*0300*/  @!P0 LDG.E R22, desc[UR8][R10.64+0x10] ;  /* 0x000010080a168981 */ /* 0x000ea8000c1e1900 */
[----:B------:R-:W3:Y:S04]  /*0310*/  @P1 LDG.E R26, desc[UR8][R10.64+0x24] ;  /* 0x000024080a1a1981 */ /* 0x000ee8000c1e1900 */
[----:B------:R-:W4:Y:S04]  /*0320*/  @P2 LDG.E R28, desc[UR8][R10.64+0x38] ;  /* 0x000038080a1c2981 */ /* 0x000f28000c1e1900 */
[----:B------:R-:W4:Y:S04]  /*0330*/  @!P0 LDG.E R20, desc[UR8][R10.64] ;  /* 0x000000080a148981 */ /* 0x000f28000c1e1900 */
[----:B------:R-:W4:Y:S04]  /*0340*/  @P3 LDG.E R19, desc[UR8][R10.64+0x4c] ;  /* 0x00004c080a133981 */ /* 0x000f28000c1e1900 */
[----:B------:R-:W4:Y:S04]  /*0350*/  @!P0 LDG.E R23, desc[UR8][R10.64+0xc] ;  /* 0x00000c080a178981 */ /* 0x000f28000c1e1900 */
[----:B------:R-:W4:Y:S01]  /*0360*/  @P4 LDG.E R25, desc[UR8][R10.64+0x54] ;  /* 0x000054080a194981 */ /* 0x000f22000c1e1900 */
[----:B--2---:R-:W-:-:S03]  /*0370*/  @!P0 LOP3.LUT R3, R3, R22, RZ, 0x3c, !PT ;  /* 0x0000001603038212 */ /* 0x004fc600078e3cff */
[----:B------:R-:W2:Y:S01]  /*0380*/  @P4 LDG.E R22, desc[UR8][R10.64+0x60] ;  /* 0x000060080a164981 */ /* 0x000ea2000c1e1900 */
[----:B---3--:R-:W-:-:S03]  /*0390*/  @P1 LOP3.LUT R3, R3, R26, RZ, 0x3c, !PT ;  /* 0x0000001a03031212 */ /* 0x008fc600078e3cff */
[----:B------:R-:W3:Y:S01]  /*03a0*/  @P5 LDG.E R26, desc[UR8][R10.64+0x74] ;  /* 0x000074080a1a5981 */ /* 0x000ee2000c1e1900 */
[----:B----4-:R-:W-:Y:S02]  /*03b0*/  @P2 LOP3.LUT R3, R3, R28, RZ, 0x3c, !PT ;  /* 0x0000001c03032212 */ /* 0x010fe400078e3cff */
[----:B------:R-:W-:Y:S02]  /*03c0*/  @!P0 LOP3.LUT R7, R7, R20, RZ, 0x3c, !PT ;  /* 0x0000001407078212 */ /* 0x000fe400078e3cff */
[----:B------:R-:W4:Y:S01]  /*03d0*/  @!P0 LDG.E R20, desc[UR8][R10.64+0x8] ;  /* 0x000008080a148981 */ /* 0x000f22000c1e1900 */
[----:B------:R-:W-:-:S03]  /*03e0*/  @P3 LOP3.LUT R3, R3, R19, RZ, 0x3c, !PT ;  /* 0x0000001303033212 */ /* 0x000fc600078e3cff */
[----:B------:R-:W3:Y:S01]  /*03f0*/  @!P0 LDG.E R19, desc[UR8][R10.64+0x4] ;  /* 0x000004080a138981 */ /* 0x000ee2000c1e1900 */
[----:B------:R-:W-:-:S03]  /*0400*/  @!P0 LOP3.LUT R2, R2, R23, RZ, 0x3c, !PT ;  /* 0x0000001702028212 */ /* 0x000fc600078e3cff */
[----:B------:R-:W3:Y:S01]  /*0410*/  @P1 LDG.E R23, desc[UR8][R10.64+0x20] ;  /* 0x000020080a171981 */ /* 0x000ee2000c1e1900 */
[----:B--2---:R-:W-:-:S03]  /*0420*/  @P4 LOP3.LUT R3, R3, R22, RZ, 0x3c, !PT ;  /* 0x0000001603034212 */ /* 0x004fc600078e3cff */
[----:B------:R-:W2:Y:S01]  /*0430*/  @P1 LDG.E R22, desc[UR8][R10.64+0x1c] ;  /* 0x00001c080a161981 */ /* 0x000ea2000c1e1900 */
[----:B----4-:R-:W-:-:S03]  /*0440*/  @!P0 LOP3.LUT R5, R5, R20, RZ, 0x3c, !PT ;  /* 0x0000001405058212 */ /* 0x010fc600078e3cff */
[----:B------:R-:W4:Y:S01]  /*0450*/  @P1 LDG.E R20, desc[UR8][R10.64+0x14] ;  /* 0x000014080a141981 */ /* 0x000f22000c1e1900 */
[----:B---3--:R-:W-:-:S03]  /*0460*/  @!P0 LOP3.LUT R4, R4, R19, RZ, 0x3c, !PT ;  /* 0x0000001304048212 */ /* 0x008fc600078e3cff */
[----:B------:R-:W3:Y:S01]  /*0470*/  @P1 LDG.E R19, desc[UR8][R10.64+0x18] ;  /* 0x000018080a131981 */ /* 0x000ee2000c1e1900 */
[----:B------:R-:W-:-:S03]  /*0480*/  @P5 LOP3.LUT R3, R3, R26, RZ, 0x3c, !PT ;  /* 0x0000001a03035212 */ /* 0x000fc600078e3cff */
[----:B------:R-:W3:Y:S01]  /*0490*/  @P6 LDG.E R26, desc[UR8][R10.64+0x88] ;  /* 0x000088080a1a6981 */ /* 0x000ee2000c1e1900 */
[----:B------:R-:W-:-:S03]  /*04a0*/  @P1 LOP3.LUT R2, R2, R23, RZ, 0x3c, !PT ;  /* 0x0000001702021212 */ /* 0x000fc600078e3cff */
[----:B------:R-:W3:Y:S01]  /*04b0*/  @P2 LDG.E R23, desc[UR8][R10.64+0x34] ;  /* 0x000034080a172981 */ /* 0x000ee2000c1e1900 */
[----:B--2---:R-:W-:-:S03]  /*04c0*/  @P1 LOP3.LUT R5, R5, R22, RZ, 0x3c, !PT ;  /* 0x0000001605051212 */ /* 0x004fc600078e3cff */
[----:B------:R-:W2:Y:S01]  /*04d0*/  @P2 LDG.E R22, desc[UR8][R10.64+0x30] ;  /* 0x000030080a162981 */ /* 0x000ea2000c1e1900 */
[----:B----4-:R-:W-:-:S03]  /*04e0*/  @P1 LOP3.LUT R7, R7, R20, RZ, 0x3c, !PT ;  /* 0x0000001407071212 */ /* 0x010fc600078e3cff */
[----:B------:R-:W4:Y:S01]  /*04f0*/  @P2 LDG.E R20, desc[UR8][R10.64+0x28] ;  /* 0x000028080a142981 */ /* 0x000f22000c1e1900 */
[----:B---3--:R-:W-:-:S03]  /*0500*/  @P1 LOP3.LUT R4, R4, R19, RZ, 0x3c, !PT ;  /* 0x0000001304041212 */ /* 0x008fc600078e3cff */
        /* <DEDUP_REMOVED lines=21> */
[----:B------:R-:W-:Y:S02]  /*0660*/  @P4 LOP3.LUT R4, R4, R25, RZ, 0x3c, !PT ;  /* 0x0000001904044212 */ /* 0x000fe400078e3cff */
[----:B------:R-:W-:Y:S01]  /*0670*/  LOP3.LUT P0, RZ, R24, 0x80, RZ, 0xc0, !PT ;  /* 0x0000008018ff7812 */ /* 0x000fe2000780c0ff */
        /* <DEDUP_REMOVED lines=20> */
[----:B------:R-:W-:Y:S02]  /*07c0*/  @P0 LOP3.LUT R3, R3, R26, RZ, 0x3c, !PT ;  /* 0x0000001a03030212 */ /* 0x000fe400078e3cff */
[----:B------:R-:W-:Y:S02]  /*07d0*/  @P0 LOP3.LUT R2, R2, R23, RZ, 0x3c, !PT ;  /* 0x0000001702020212 */ /* 0x000fe400078e3cff */
[----:B--2---:R-:W-:Y:S02]  /*07e0*/  @P0 LOP3.LUT R5, R5, R22, RZ, 0x3c, !PT ;  /* 0x0000001605050212 */ /* 0x004fe400078e3cff */
[----:B----4-:R-:W-:Y:S02]  /*07f0*/  @P0 LOP3.LUT R7, R7, R20, RZ, 0x3c, !PT ;  /* 0x0000001407070212 */ /* 0x010fe400078e3cff */
[----:B---3--:R-:W-:-:S02]  /*0800*/  @P0 LOP3.LUT R4, R4, R19, RZ, 0x3c, !PT ;  /* 0x0000001304040212 */ /* 0x008fc400078e3cff */
[----:B------:R-:W-:-:S13]  /*0810*/  R2P PR, R24.B1, 0x7f ;  /* 0x0000007f18007804 */ /* 0x000fda0000001000 */
[----:B------:R-:W2:Y:S04]  /*0820*/  @P0 LDG.E R20, desc[UR8][R10.64+0xa0] ;  /* 0x0000a0080a140981 */ /* 0x000ea8000c1e1900 */
[----:B------:R-:W3:Y:S04]  /*0830*/  @P0 LDG.E R22, desc[UR8][R10.64+0xa8] ;  /* 0x0000a8080a160981 */ /* 0x000ee8000c1e1900 */
[----:B------:R-:W4:Y:S04]  /*0840*/  @P0 LDG.E R19, desc[UR8][R10.64+0xa4] ;  /* 0x0000a4080a130981 */ /* 0x000f28000c1e1900 */
[----:B------:R-:W4:Y:S04]  /*0850*/  @P0 LDG.E R23, desc[UR8][R10.64+0xac] ;  /* 0x0000ac080a170981 */ /* 0x000f28000c1e1900 */
[----:B------:R-:W4:Y:S04]  /*0860*/  @P1 LDG.E R26, desc[UR8][R10.64+0xbc] ;  /* 0x0000bc080a1a1981 */ /* 0x000f28000c1e1900 */
[----:B------:R-:W4:Y:S01]  /*0870*/  @P1 LDG.E R25, desc[UR8][R10.64+0xb8] ;  /* 0x0000b8080a191981 */ /* 0x000f22000c1e1900 */
[----:B--2---:R-:W-:-:S03]  /*0880*/  @P0 LOP3.LUT R7, R7, R20, RZ, 0x3c, !PT ;  /* 0x0000001407070212 */ /* 0x004fc600078e3cff */
[----:B------:R-:W2:Y:S01]  /*0890*/  @P0 LDG.E R20, desc[UR8][R10.64+0xb0] ;  /* 0x0000b0080a140981 */ /* 0x000ea2000c1e1900 */
[----:B---3--:R-:W-:-:S03]  /*08a0*/  @P0 LOP3.LUT R5, R5, R22, RZ, 0x3c, !PT ;  /* 0x0000001605050212 */ /* 0x008fc600078e3cff */
[----:B------:R-:W3:Y:S01]  /*08b0*/  @P1 LDG.E R22, desc[UR8][R10.64+0xb4] ;  /* 0x0000b4080a161981 */ /* 0x000ee2000c1e1900 */
[----:B----4-:R-:W-:-:S03]  /*08c0*/  @P0 LOP3.LUT R4, R4, R19, RZ, 0x3c, !PT ;  /* 0x0000001304040212 */ /* 0x010fc600078e3cff */
[----:B------:R-:W4:Y:S01]  /*08d0*/  @P1 LDG.E R19, desc[UR8][R10.64+0xc0] ;  /* 0x0000c0080a131981 */ /* 0x000f22000c1e1900 */
[----:B------:R-:W-:-:S03]  /*08e0*/  @P0 LOP3.LUT R2, R2, R23, RZ, 0x3c, !PT ;  /* 0x0000001702020212 */ /* 0x000fc600078e3cff */
[----:B------:R-:W4:Y:S01]  /*08f0*/  @P2 LDG.E R23, desc[UR8][R10.64+0xcc] ;  /* 0x0000cc080a172981 */ /* 0x000f22000c1e1900 */
[----:B------:R-:W-:-:S03]  /*0900*/  @P1 LOP3.LUT R5, R5, R26, RZ, 0x3c, !PT ;  /* 0x0000001a05051212 */ /* 0x000fc600078e3cff */
[----:B------:R-:W4:Y:S01]  /*0910*/  @P2 LDG.E R26, desc[UR8][R10.64+0xd0] ;  /* 0x0000d0080a1a2981 */ /* 0x000f22000c1e1900 */
[----:B--2---:R-:W-:Y:S02]  /*0920*/  @P0 LOP3.LUT R3, R3, R20, RZ, 0x3c, !PT ;  /* 0x0000001403030212 */ /* 0x004fe400078e3cff */
[----:B------:R-:W-:Y:S01]  /*0930*/  LOP3.LUT P0, RZ, R24, 0x8000, RZ, 0xc0, !PT ;  /* 0x0000800018ff7812 */ /* 0x000fe2000780c0ff */
[----:B------:R-:W2:Y:S01]  /*0940*/  @P2 LDG.E R20, desc[UR8][R10.64+0xd8] ;  /* 0x0000d8080a142981 */ /* 0x000ea2000c1e1900 */
[----:B---3--:R-:W-:-:S03]  /*0950*/  @P1 LOP3.LUT R7, R7, R22, RZ, 0x3c, !PT ;  /* 0x0000001607071212 */ /* 0x008fc600078e3cff */
[----:B------:R-:W3:Y:S04]  /*0960*/  @P1 LDG.E R22, desc[UR8][R10.64+0xc4] ;  /* 0x0000c4080a161981 */ /* 0x000ee8000c1e1900 */
[----:B------:R-:W2:Y:S01]  /*0970*/  @P2 LDG.E R24, desc[UR8][R10.64+0xc8] ;  /* 0x0000c8080a182981 */ /* 0x000ea2000c1e1900 */
[----:B------:R-:W-:Y:S02]  /*0980*/  @P1 LOP3.LUT R4, R4, R25, RZ, 0x3c, !PT ;  /* 0x0000001904041212 */ /* 0x000fe400078e3cff */
[----:B----4-:R-:W-:Y:S01]  /*0990*/  @P1 LOP3.LUT R2, R2, R19, RZ, 0x3c, !PT ;  /* 0x0000001302021212 */ /* 0x010fe200078e3cff */
[----:B------:R-:W4:Y:S01]  /*09a0*/  @P2 LDG.E R25, desc[UR8][R10.64+0xd4] ;  /* 0x0000d4080a192981 */ /* 0x000f22000c1e1900 */
[----:B------:R-:W-:-:S03]  /*09b0*/  @P2 LOP3.LUT R4, R4, R23, RZ, 0x3c, !PT ;  /* 0x0000001704042212 */ /* 0x000fc600078e3cff */
[----:B------:R-:W4:Y:S01]  /*09c0*/  @P3 LDG.E R19, desc[UR8][R10.64+0xe0] ;  /* 0x0000e0080a133981 */ /* 0x000f22000c1e1900 */
[----:B------:R-:W-:-:S03]  /*09d0*/  @P2 LOP3.LUT R5, R5, R26, RZ, 0x3c, !PT ;  /* 0x0000001a05052212 */ /* 0x000fc600078e3cff */
[----:B------:R-:W4:Y:S04]  /*09e0*/  @P3 LDG.E R23, desc[UR8][R10.64+0xe8] ;  /* 0x0000e8080a173981 */ /* 0x000f28000c1e1900 */
[----:B------:R-:W4:Y:S01]  /*09f0*/  @P3 LDG.E R26, desc[UR8][R10.64+0xec] ;  /* 0x0000ec080a1a3981 */ /* 0x000f22000c1e1900 */
[----:B---3--:R-:W-:-:S03]  /*0a00*/  @P1 LOP3.LUT R3, R3, R22, RZ, 0x3c, !PT ;  /* 0x0000001603031212 */ /* 0x008fc600078e3cff */
[----:B------:R-:W3:Y:S01]  /*0a10*/  @P3 LDG.E R22, desc[UR8][R10.64+0xdc] ;  /* 0x0000dc080a163981 */ /* 0x000ee2000c1e1900 */
[----:B--2---:R-:W-:-:S03]  /*0a20*/  @P2 LOP3.LUT R7, R7, R24, RZ, 0x3c, !PT ;  /* 0x0000001807072212 */ /* 0x004fc600078e3cff */
[----:B------:R-:W2:Y:S01]  /*0a30*/  @P3 LDG.E R24, desc[UR8][R10.64+0xe4] ;  /* 0x0000e4080a183981 */ /* 0x000ea2000c1e1900 */
[----:B------:R-:W-:Y:S02]  /*0a40*/  @P2 LOP3.LUT R3, R3, R20, RZ, 0x3c, !PT ;  /* 0x0000001403032212 */ /* 0x000fe400078e3cff */
[----:B----4-:R-:W-:Y:S01]  /*0a50*/  @P2 LOP3.LUT R2, R2, R25, RZ, 0x3c, !PT ;  /* 0x0000001902022212 */ /* 0x010fe200078e3cff */
[----:B------:R-:W4:Y:S01]  /*0a60*/  @P4 LDG.E R20, desc[UR8][R10.64+0xf0] ;  /* 0x0000f0080a144981 */ /* 0x000f22000c1e1900 */
[----:B------:R-:W-:-:S03]  /*0a70*/  @P3 LOP3.LUT R4, R4, R19, RZ, 0x3c, !PT ;  /* 0x0000001304043212 */ /* 0x000fc600078e3cff */
        /* <DEDUP_REMOVED lines=10> */
[----:B----4-:R-:W-:-:S03]  /*0b20*/  @P4 LOP3.LUT R7, R7, R20, RZ, 0x3c, !PT ;  /* 0x0000001407074212 */ /* 0x010fc600078e3cff */
[----:B------:R-:W4:Y:S01]  /*0b30*/  @P5 LDG.E R20, desc[UR8][R10.64+0x10c] ;  /* 0x00010c080a145981 */ /* 0x000f22000c1e1900 */
[----:B------:R-:W-:-:S03]  /*0b40*/  @P4 LOP3.LUT R4, R4, R19, RZ, 0x3c, !PT ;  /* 0x0000001304044212 */ /* 0x000fc600078e3cff */
[----:B------:R-:W4:Y:S01]  /*0b50*/  @P5 LDG.E R19, desc[UR8][R10.64+0x110] ;  /* 0x000110080a135981 */ /* 0x000f22000c1e1900 */
[----:B------:R-:W-:-:S03]  /*0b60*/  @P4 LOP3.LUT R2, R2, R23, RZ, 0x3c, !PT ;  /* 0x0000001702024212 */ /* 0x000fc600078e3cff */
[----:B------:R-:W4:Y:S01]  /*0b70*/  @P6 LDG.E R23, desc[UR8][R10.64+0x11c] ;  /* 0x00011c080a176981 */ /* 0x000f22000c1e1900 */
[----:B------:R-:W-:-:S03]  /*0b80*/  @P5 LOP3.LUT R7, R7, R26, RZ, 0x3c, !PT ;  /* 0x0000001a07075212 */ /* 0x000fc600078e3cff */
        /* <DEDUP_REMOVED lines=9> */
[----:B------:R-:W4:Y:S04]  /*0c20*/  @P6 LDG.E R19, desc[UR8][R10.64+0x124] ;  /* 0x000124080a136981 */ /* 0x000f28000c1e1900 */
[----:B------:R-:W4:Y:S01]  /*0c30*/  @P6 LDG.E R20, desc[UR8][R10.64+0x128] ;  /* 0x000128080a146981 */ /* 0x000f22000c1e1900 */
[----:B------:R-:W-:Y:S02]  /*0c40*/  @P6 LOP3.LUT R4, R4, R23, RZ, 0x3c, !PT ;  /* 0x0000001704046212 */ /* 0x000fe400078e3cff */
[----:B------:R-:W-:Y:S01]  /*0c50*/  @P6 LOP3.LUT R5, R5, R26, RZ, 0x3c, !PT ;  /* 0x0000001a05056212 */ /* 0x000fe200078e3cff */
[----:B------:R-:W4:Y:S04]  /*0c60*/  @P0 LDG.E R23, desc[UR8][R10.64+0x130] ;  /* 0x000130080a170981 */ /* 0x000f28000c1e1900 */
[----:B------:R-:W4:Y:S01]  /*0c70*/  @P0 LDG.E R26, desc[UR8][R10.64+0x13c] ;  /* 0x00013c080a1a0981 */ /* 0x000f22000c1e1900 */
[----:B---3--:R-:W-:-:S03]  /*0c80*/  @P5 LOP3.LUT R3, R3, R22, RZ, 0x3c, !PT ;  /* 0x0000001603035212 */ /* 0x008fc600078e3cff */
[----:B------:R-:W3:Y:S01]  /*0c90*/  @P0 LDG.E R22, desc[UR8][R10.64+0x12c] ;  /* 0x00012c080a160981 */ /* 0x000ee2000c1e1900 */
[----:B--2---:R-:W-:-:S03]  /*0ca0*/  @P6 LOP3.LUT R7, R7, R24, RZ, 0x3c, !PT ;  /* 0x0000001807076212 */ /* 0x004fc600078e3cff */
[----:B------:R-:W2:Y:S01]  /*0cb0*/  @P0 LDG.E R24, desc[UR8][R10.64+0x134] ;  /* 0x000134080a180981 */ /* 0x000ea2000c1e1900 */
[----:B------:R-:W-:-:S04]  /*0cc0*/  UIADD3 UR4, UPT, UPT, UR4, 0x10, URZ ;  /* 0x0000001004047890 */ /* 0x000fc8000fffe0ff */
[----:B------:R-:W-:Y:S01]  /*0cd0*/  UISETP.NE.AND UP0, UPT, UR4, 0x20, UPT ;  /* 0x000000200400788c */ /* 0x000fe2000bf05270 */
[----:B----4-:R-:W-:Y:S02]  /*0ce0*/  @P6 LOP3.LUT R2, R2, R19, RZ, 0x3c, !PT ;  /* 0x0000001302026212 */ /* 0x010fe400078e3cff */
[----:B------:R-:W-:Y:S02]  /*0cf0*/  @P6 LOP3.LUT R3, R3, R20, RZ, 0x3c, !PT ;  /* 0x0000001403036212 */ /* 0x000fe400078e3cff */
[----:B------:R-:W-:Y:S02]  /*0d00*/  @P0 LOP3.LUT R2, R2, R25, RZ, 0x3c, !PT ;  /* 0x0000001902020212 */ /* 0x000fe400078e3cff */
[----:B------:R-:W-:Y:S02]  /*0d10*/  @P0 LOP3.LUT R4, R4, R23, RZ, 0x3c, !PT ;  /* 0x0000001704040212 */ /* 0x000fe400078e3cff */
[----:B------:R-:W-:Y:S02]  /*0d20*/  @P0 LOP3.LUT R3, R3, R26, RZ, 0x3c, !PT ;  /* 0x0000001a03030212 */ /* 0x000fe400078e3cff */
[----:B---3--:R-:W-:-:S02]  /*0d30*/  @P0 LOP3.LUT R7, R7, R22, RZ, 0x3c, !PT ;  /* 0x0000001607070212 */ /* 0x008fc400078e3cff */
[----:B--2---:R-:W-:Y:S01]  /*0d40*/  @P0 LOP3.LUT R5, R5, R24, RZ, 0x3c, !PT ;  /* 0x0000001805050212 */ /* 0x004fe200078e3cff */
[----:B------:R-:W-:Y:S06]  /*0d50*/  BRA.U UP0, `(.L_x_4) ;  /* 0xfffffff5004c7547 */ /* 0x000fec000b83ffff */
[----:B------:R-:W-:-:S05]  /*0d60*/  VIADD R16, R16, 0x1 ;  /* 0x0000000110107836 */ /* 0x000fca0000000000 */
[----:B------:R-:W-:-:S13]  /*0d70*/  ISETP.NE.AND P0, PT, R16, 0x5, PT ;  /* 0x000000051000780c */ /* 0x000fda0003f05270 */
[----:B------:R-:W-:Y:S05]  /*0d80*/  @P0 BRA `(.L_x_5) ;  /* 0xfffffff400300947 */ /* 0x000fea000383ffff */
[----:B------:R0:W-:Y:S01]  /*0d90*/  STL [R1+0x4], R7 ;  /* 0x0000040701007387 */ /* 0x0001e20000100800 */
[----:B------:R-:W-:-:S03]  /*0da0*/  ISETP.NE.U32.AND P0, PT, R21, 0x1, PT ;  /* 0x000000011500780c */ /* 0x000fc60003f05070 */
[----:B------:R0:W-:Y:S01]  /*0db0*/  STL.64 [R1+0x8], R4 ;  /* 0x0000080401007387 */ /* 0x0001e20000100a00 */
[----:B------:R-:W-:-:S03]  /*0dc0*/  ISETP.NE.AND.EX P0, PT, RZ, RZ, PT, P0 ;  /* 0x000000ffff00720c */ /* 0x000fc60003f05300 */
[----:B------:R0:W-:Y:S10]  /*0dd0*/  STL.64 [R1+0x10], R2 ;  /* 0x0000100201007387 */ /* 0x0001f40000100a00 */
[----:B------:R-:W-:Y:S05]  /*0de0*/  @!P0 BRA `(.L_x_3) ;  /* 0x0000001800048947 */ /* 0x000fea0003800000 */
[----:B------:R-:W-:Y:S01]  /*0df0*/  UMOV UR4, URZ ;  /* 0x000000ff00047c82 */ /* 0x000fe20008000000 */
[----:B------:R-:W-:Y:S01]  /*0e00*/  UMOV UR5, URZ ;  /* 0x000000ff00057c82 */ /* 0x000fe20008000000 */
[----:B------:R-:W-:Y:S02]  /*0e10*/  IMAD.MOV.U32 R16, RZ, RZ, RZ ;  /* 0x000000ffff107224 */ /* 0x000fe400078e00ff */
[----:B0-----:R-:W-:Y:S02]  /*0e20*/  IMAD.MOV.U32 R7, RZ, RZ, RZ ;  /* 0x000000ffff077224 */ /* 0x001fe400078e00ff */
[----:B------:R-:W-:Y:S02]  /*0e30*/  IMAD.U32 R3, RZ, RZ, UR4 ;  /* 0x00000004ff037e24 */ /* 0x000fe4000f8e00ff */
[----:B------:R-:W-:Y:S02]  /*0e40*/  IMAD.U32 R2, RZ, RZ, UR5 ;  /* 0x00000005ff027e24 */ /* 0x000fe4000f8e00ff */
[----:B------:R-:W-:-:S02]  /*0e50*/  IMAD.U32 R5, RZ, RZ, UR4 ;  /* 0x00000004ff057e24 */ /* 0x000fc4000f8e00ff */
[----:B------:R-:W-:-:S07]  /*0e60*/  IMAD.U32 R4, RZ, RZ, UR5 ;  /* 0x00000005ff047e24 */ /* 0x000fce000f8e00ff */
.L_x_7:
[----:B------:R-:W-:-:S06]  /*0e70*/  IMAD R17, R16, 0x4, R1 ;  /* 0x0000000410117824 */ /* 0x000fcc00078e0201 */
[----:B------:R-:W5:Y:S01]  /*0e80*/  LDL R17, [R17+0x4] ;  /* 0x0000040011117983 */ /* 0x000f620000100800 */
[----:B------:R-:W-:Y:S01]  /*0e90*/  IMAD.SHL.U32 R18, R16, 0x20, RZ ;  /* 0x0000002010127824 */ /* 0x000fe200078e00ff */
[----:B------:R-:W-:-:S06]  /*0ea0*/  UMOV UR4, URZ ;  /* 0x000000ff00047c82 */ /* 0x000fcc0008000000 */
.L_x_6:
        /* <DEDUP_REMOVED lines=181> */
[----:B------:R-:W-:Y:S05]  /*1a00*/  @P0 BRA `(.L_x_3) ;  /* 0x0000000800fc0947 */ /* 0x000fea0003800000 */
[----:B------:R-:W-:Y:S01]  /*1a10*/  UMOV UR4, URZ ;  /* 0x000000ff00047c82 */ /* 0x000fe20008000000 */
[----:B------:R-:W-:Y:S01]  /*1a20*/  UMOV UR5, URZ ;  /* 0x000000ff00057c82 */ /* 0x000fe20008000000 */
[----:B------:R-:W-:Y:S02]  /*1a30*/  IMAD.MOV.U32 R16, RZ, RZ, RZ ;  /* 0x000000ffff107224 */ /* 0x000fe400078e00ff */
[----:B-1----:R-:W-:Y:S02]  /*1a40*/  IMAD.MOV.U32 R7, RZ, RZ, RZ ;  /* 0x000000ffff077224 */ /* 0x002fe400078e00ff */
[----:B------:R-:W-:Y:S02]  /*1a50*/  IMAD.U32 R3, RZ, RZ, UR4 ;  /* 0x00000004ff037e24 */ /* 0x000fe4000f8e00ff */
[----:B------:R-:W-:Y:S02]  /*1a60*/  IMAD.U32 R2, RZ, RZ, UR5 ;  /* 0x00000005ff027e24 */ /* 0x000fe4000f8e00ff */
[----:B------:R-:W-:-:S02]  /*1a70*/  IMAD.U32 R5, RZ, RZ, UR4 ;  /* 0x00000004ff057e24 */ /* 0x000fc4000f8e00ff */
[----:B------:R-:W-:-:S07]  /*1a80*/  IMAD.U32 R4, RZ, RZ, UR5 ;  /* 0x00000005ff047e24 */ /* 0x000fce000f8e00ff */
.L_x_9:
[----:B------:R-:W-:-:S06]  /*1a90*/  IMAD R17, R16, 0x4, R1 ;  /* 0x0000000410117824 */ /* 0x000fcc00078e0201 */
[----:B------:R-:W5:Y:S01]  /*1aa0*/  LDL R17, [R17+0x4] ;  /* 0x0000040011117983 */ /* 0x000f620000100800 */
[----:B------:R-:W-:Y:S01]  /*1ab0*/  IMAD.SHL.U32 R18, R16, 0x20, RZ ;  /* 0x0000002010127824 */ /* 0x000fe200078e00ff */
[----:B------:R-:W-:-:S06]  /*1ac0*/  UMOV UR4, URZ ;  /* 0x000000ff00047c82 */ /* 0x000fcc0008000000 */
.L_x_8:
        /* <DEDUP_REMOVED lines=10> */
[----:B------:R-:W4:Y:S04]  /*1b70*/  @P3 LDG.E R26, desc[UR8][R10.64+0x4c] ;  /* 0x00004c080a1a3981 */ /* 0x000f28000c1e1900 */
[----:B------:R-:W4:Y:S04]  /*1b80*/  @!P0 LDG.E R19, desc[UR8][R10.64+0x4] ;  /* 0x000004080a138981 */ /* 0x000f28000c1e1900 */
[----:B------:R-:W4:Y:S04]  /*1b90*/  @!P0 LDG.E R21, desc[UR8][R10.64+0xc] ;  /* 0x00000c080a158981 */ /* 0x000f28000c1e1900 */
[----:B------:R-:W4:Y:S01]  /*1ba0*/  @P3 LDG.E R25, desc[UR8][R10.64+0x40] ;  /* 0x000040080a193981 */ /* 0x000f22000c1e1900 */
[----:B--2---:R-:W-:-:S03]  /*1bb0*/  @!P0 LOP3.LUT R3, R3, R20, RZ, 0x3c, !PT ;  /* 0x0000001403038212 */ /* 0x004fc600078e3cff */
[----:B------:R-:W2:Y:S01]  /*1bc0*/  @!P0 LDG.E R20, desc[UR8][R10.64] ;  /* 0x000000080a148981 */ /* 0x000ea2000c1e1900 */
[----:B---3--:R-:W-:-:S03]  /*1bd0*/  @P1 LOP3.LUT R3, R3, R22, RZ, 0x3c, !PT ;  /* 0x0000001603031212 */ /* 0x008fc600078e3cff */
[----:B------:R-:W3:Y:S01]  /*1be0*/  @!P0 LDG.E R22, desc[UR8][R10.64+0x8] ;  /* 0x000008080a168981 */ /* 0x000ee2000c1e1900 */
[----:B----4-:R-:W-:-:S03]  /*1bf0*/  @P2 LOP3.LUT R3, R3, R24, RZ, 0x3c, !PT ;  /* 0x0000001803032212 */ /* 0x010fc600078e3cff */
[----:B------:R-:W4:Y:S01]  /*1c00*/  @P4 LDG.E R24, desc[UR8][R10.64+0x60] ;  /* 0x000060080a184981 */ /* 0x000f22000c1e1900 */
[----:B------:R-:W-:-:S03]  /*1c10*/  @P3 LOP3.LUT R3, R3, R26, RZ, 0x3c, !PT ;  /* 0x0000001a03033212 */ /* 0x000fc600078e3cff */
[----:B------:R-:W4:Y:S01]  /*1c20*/  @P5 LDG.E R26, desc[UR8][R10.64+0x74] ;  /* 0x000074080a1a5981 */ /* 0x000f22000c1e1900 */
[----:B------:R-:W-:-:S03]  /*1c30*/  @!P0 LOP3.LUT R4, R4, R19, RZ, 0x3c, !PT ;  /* 0x0000001304048212 */ /* 0x000fc600078e3cff */
[----:B------:R-:W4:Y:S01]  /*1c40*/  @P1 LDG.E R19, desc[UR8][R10.64+0x18] ;  /* 0x000018080a131981 */ /* 0x000f22000c1e1900 */
[----:B------:R-:W-:-:S03]  /*1c50*/  @!P0 LOP3.LUT R2, R2, R21, RZ, 0x3c, !PT ;  /* 0x0000001502028212 */ /* 0x000fc600078e3cff */
[----:B------:R-:W4:Y:S01]  /*1c60*/  @P1 LDG.E R21, desc[UR8][R10.64+0x20] ;  /* 0x000020080a151981 */ /* 0x000f22000c1e1900 */
[----:B--2---:R-:W-:-:S03]  /*1c70*/  @!P0 LOP3.LUT R7, R7, R20, RZ, 0x3c, !PT ;  /* 0x0000001407078212 */ /* 0x004fc600078e3cff */
[----:B------:R-:W2:Y:S01]  /*1c80*/  @P1 LDG.E R20, desc[UR8][R10.64+0x14] ;  /* 0x000014080a141981 */ /* 0x000ea2000c1e1900 */
[----:B---3--:R-:W-:-:S03]  /*1c90*/  @!P0 LOP3.LUT R5, R5, R22, RZ, 0x3c, !PT ;  /* 0x0000001605058212 */ /* 0x008fc600078e3cff */
[----:B------:R-:W3:Y:S01]  /*1ca0*/  @P1 LDG.E R22, desc[UR8][R10.64+0x1c] ;  /* 0x00001c080a161981 */ /* 0x000ee2000c1e1900 */
[----:B----4-:R-:W-:-:S03]  /*1cb0*/  @P4 LOP3.LUT R3, R3, R24, RZ, 0x3c, !PT ;  /* 0x0000001803034212 */ /* 0x010fc600078e3cff */
[----:B------:R-:W4:Y:S01]  /*1cc0*/  @P2 LDG.E R24, desc[UR8][R10.64+0x28] ;  /* 0x000028080a182981 */ /* 0x000f22000c1e1900 */
[----:B------:R-:W-:-:S03]  /*1cd0*/  @P1 LOP3.LUT R4, R4, R19, RZ, 0x3c, !PT ;  /* 0x0000001304041212 */ /* 0x000fc600078e3cff */
[----:B------:R-:W4:Y:S01]  /*1ce0*/  @P2 LDG.E R19, desc[UR8][R10.64+0x2c] ;  /* 0x00002c080a132981 */ /* 0x000f22000c1e1900 */
[----:B------:R-:W-:-:S03]  /*1cf0*/  @P1 LOP3.LUT R2, R2, R21, RZ, 0x3c, !PT ;  /* 0x0000001502021212 */ /* 0x000fc600078e3cff */
        /* <DEDUP_REMOVED lines=9> */
[----:B------:R-:W-:Y:S02]  /*1d90*/  @P2 LOP3.LUT R2, R2, R21, RZ, 0x3c, !PT ;  /* 0x0000001502022212 */ /* 0x000fe400078e3cff */
[----:B------:R-:W-:Y:S01]  /*1da0*/  @P3 LOP3.LUT R4, R4, R25, RZ, 0x3c, !PT ;  /* 0x0000001904043212 */ /* 0x000fe200078e3cff */
        /* <DEDUP_REMOVED lines=20> */
[----:B------:R-:W-:Y:S02]  /*1ef0*/  LOP3.LUT P0, RZ, R23, 0x80, RZ, 0xc0, !PT ;  /* 0x0000008017ff7812 */ /* 0x000fe4000780c0ff */
[----:B------:R-:W-:Y:S02]  /*1f00*/  @P5 LOP3.LUT R3, R3, R26, RZ, 0x3c, !PT ;  /* 0x0000001a03035212 */ /* 0x000fe400078e3cff */
[----:B------:R-:W4:Y:S01]  /*1f10*/  @P6 LDG.E R26, desc[UR8][R10.64+0x88] ;  /* 0x000088080a1a6981 */ /* 0x000f22000c1e1900 */
[----:B------:R-:W-:-:S03]  /*1f20*/  @P5 LOP3.LUT R4, R4, R19, RZ, 0x3c, !PT ;  /* 0x0000001304045212 */ /* 0x000fc600078e3cff */
[----:B------:R-:W4:Y:S01]  /*1f30*/  @P6 LDG.E R19, desc[UR8][R10.64+0x84] ;  /* 0x000084080a136981 */ /* 0x000f22000c1e1900 */
[----:B------:R-:W-:-:S04]  /*1f40*/  @P5 LOP3.LUT R2, R2, R21, RZ, 0x3c, !PT ;  /* 0x0000001502025212 */ /* 0x000fc800078e3cff */
        /* <DEDUP_REMOVED lines=9> */
[----:B------:R-:W-:Y:S02]  /*1fe0*/  @P6 LOP3.LUT R3, R3, R26, RZ, 0x3c, !PT ;  /* 0x0000001a03036212 */ /* 0x000fe400078e3cff */
[----:B------:R-:W-:Y:S02]  /*1ff0*/  @P6 LOP3.LUT R2, R2, R19, RZ, 0x3c, !PT ;  /* 0x0000001302026212 */ /* 0x000fe400078e3cff */
[----:B------:R-:W-:Y:S02]  /*2000*/  @P0 LOP3.LUT R4, R4, R21, RZ, 0x3c, !PT ;  /* 0x0000001504040212 */ /* 0x000fe400078e3cff */
[----:B------:R-:W-:Y:S02]  /*2010*/  @P0 LOP3.LUT R2, R2, R25, RZ, 0x3c, !PT ;  /* 0x0000001902020212 */ /* 0x000fe400078e3cff */
[----:B--2---:R-:W-:Y:S02]  /*2020*/  @P0 LOP3.LUT R7, R7, R20, RZ, 0x3c, !PT ;  /* 0x0000001407070212 */ /* 0x004fe400078e3cff */
[----:B---3--:R-:W-:-:S02]  /*2030*/  @P0 LOP3.LUT R5, R5, R22, RZ, 0x3c, !PT ;  /* 0x0000001605050212 */ /* 0x008fc400078e3cff */
[----:B----4-:R-:W-:Y:S02]  /*2040*/  @P0 LOP3.LUT R3, R3, R24, RZ, 0x3c, !PT ;  /* 0x0000001803030212 */ /* 0x010fe400078e3cff */
[----:B------:R-:W-:-:S13]  /*2050*/  R2P PR, R23.B1, 0x7f ;  /* 0x0000007f17007804 */ /* 0x000fda0000001000 */
[----:B------:R-:W2:Y:S04]  /*2060*/  @P0 LDG.E R22, desc[UR8][R10.64+0xa0] ;  /* 0x0000a0080a160981 */ /* 0x000ea8000c1e1900 */
[----:B------:R-:W3:Y:S04]  /*2070*/  @P0 LDG.E R19, desc[UR8][R10.64+0xa4] ;  /* 0x0000a4080a130981 */ /* 0x000ee8000c1e1900 */
[----:B------:R-:W4:Y:S04]  /*2080*/  @P0 LDG.E R21, desc[UR8][R10.64+0xac] ;  /* 0x0000ac080a150981 */ /* 0x000f28000c1e1900 */
        /* <DEDUP_REMOVED lines=14> */
[----:B------:R-:W-:Y:S02]  /*2170*/  LOP3.LUT P0, RZ, R23, 0x8000, RZ, 0xc0, !PT ;  /* 0x0000800017ff7812 */ /* 0x000fe4000780c0ff */
        /* <DEDUP_REMOVED lines=22> */
[----:B------:R-:W-:Y:S01]  /*22e0*/  @P2 LOP3.LUT R3, R3, R24, RZ, 0x3c, !PT ;  /* 0x0000001803032212 */ /* 0x000fe200078e3cff */
[----:B------:R-:W4:Y:S04]  /*22f0*/  @P4 LDG.E R23, desc[UR8][R10.64+0xfc] ;  /* 0x0000fc080a174981 */ /* 0x000f28000c1e1900 */
        /* <DEDUP_REMOVED lines=12> */
[----:B------:R-:W3:Y:S01]  /*23c0*/  @P5 LDG.E R23, desc[UR8][R10.64+0x110] ;  /* 0x000110080a175981 */ /* 0x000ee2000c1e1900 */
[----:B------:R-:W-:-:S03]  /*23d0*/  @P4 LOP3.LUT R7, R7, R24, RZ, 0x3c, !PT ;  /* 0x0000001807074212 */ /* 0x000fc600078e3cff */
[----:B------:R-:W3:Y:S01]  /*23e0*/  @P5 LDG.E R24, desc[UR8][R10.64+0x10c] ;  /* 0x00010c080a185981 */ /* 0x000ee2000c1e1900 */
[----:B------:R-:W-:-:S03]  /*23f0*/  @P4 LOP3.LUT R3, R3, R20, RZ, 0x3c, !PT ;  /* 0x0000001403034212 */ /* 0x000fc600078e3cff */
[----:B------:R-:W3:Y:S01]  /*2400*/  @P6 LDG.E R20, desc[UR8][R10.64+0x120] ;  /* 0x000120080a146981 */ /* 0x000ee2000c1e1900 */
[----:B------:R-:W-:-:S03]  /*2410*/  @P5 LOP3.LUT R3, R3, R26, RZ, 0x3c, !PT ;  /* 0x0000001a03035212 */ /* 0x000fc600078e3cff */
[----:B------:R-:W3:Y:S01]  /*2420*/  @P0 LDG.E R26, desc[UR8][R10.64+0x134] ;  /* 0x000134080a1a0981 */ /* 0x000ee2000c1e1900 */
[----:B--2---:R-:W-:-:S03]  /*2430*/  @P5 LOP3.LUT R7, R7, R22, RZ, 0x3c, !PT ;  /* 0x0000001607075212 */ /* 0x004fc600078e3cff */
[----:B------:R-:W2:Y:S01]  /*2440*/  @P6 LDG.E R22, desc[UR8][R10.64+0x128] ;  /* 0x000128080a166981 */ /* 0x000ea2000c1e1900 */
[----:B------:R-:W-:-:S03]  /*2450*/  @P6 LOP3.LUT R7, R7, R28, RZ, 0x3c, !PT ;  /* 0x0000001c07076212 */ /* 0x000fc600078e3cff */
[----:B------:R-:W2:Y:S01]  /*2460*/  @P0 LDG.E R28, desc[UR8][R10.64+0x13c] ;  /* 0x00013c080a1c0981 */ /* 0x000ea2000c1e1900 */
[----:B----4-:R-:W-:-:S03]  /*2470*/  @P5 LOP3.LUT R4, R4, R21, RZ, 0x3c, !PT ;  /* 0x0000001504045212 */ /* 0x010fc600078e3cff */
[----:B------:R-:W4:Y:S01]  /*2480*/  @P6 LDG.E R21, desc[UR8][R10.64+0x124] ;  /* 0x000124080a156981 */ /* 0x000f22000c1e1900 */
[----:B---3--:R-:W-:Y:S02]  /*2490*/  @P5 LOP3.LUT R2, R2, R23, RZ, 0x3c, !PT ;  /* 0x0000001702025212 */ /* 0x008fe400078e3cff */
[----:B------:R-:W-:Y:S01]  /*24a0*/  @P6 LOP3.LUT R4, R4, R19, RZ, 0x3c, !PT ;  /* 0x0000001304046212 */ /* 0x000fe200078e3cff */
[----:B------:R-:W3:Y:S01]  /*24b0*/  @P0 LDG.E R23, desc[UR8][R10.64+0x138] ;  /* 0x000138080a170981 */ /* 0x000ee2000c1e1900 */
[----:B------:R-:W-:-:S03]  /*24c0*/  @P5 LOP3.LUT R5, R5, R24, RZ, 0x3c, !PT ;  /* 0x0000001805055212 */ /* 0x000fc600078e3cff */
[----:B------:R-:W3:Y:S04]  /*24d0*/  @P0 LDG.E R24, desc[UR8][R10.64+0x12c] ;  /* 0x00012c080a180981 */ /* 0x000ee8000c1e1900 */
[----:B------:R-:W3:Y:S01]  /*24e0*/  @P0 LDG.E R19, desc[UR8][R10.64+0x130] ;  /* 0x000130080a130981 */ /* 0x000ee2000c1e1900 */
[----:B------:R-:W-:-:S04]  /*24f0*/  UIADD3 UR4, UPT, UPT, UR4, 0x10, URZ ;  /* 0x0000001004047890 */ /* 0x000fc8000fffe0ff */
[----:B------:R-:W-:Y:S01]  /*2500*/  UISETP.NE.AND UP0, UPT, UR4, 0x20, UPT ;  /* 0x000000200400788c */ /* 0x000fe2000bf05270 */
[----:B------:R-:W-:-:S04]  /*2510*/  @P6 LOP3.LUT R5, R5, R20, RZ, 0x3c, !PT ;  /* 0x0000001405056212 */ /* 0x000fc800078e3cff */
[----:B------:R-:W-:Y:S02]  /*2520*/  @P0 LOP3.LUT R5, R5, R26, RZ, 0x3c, !PT ;  /* 0x0000001a05050212 */ /* 0x000fe400078e3cff */
[----:B--2---:R-:W-:-:S04]  /*2530*/  @P6 LOP3.LUT R3, R3, R22, RZ, 0x3c, !PT ;  /* 0x0000001603036212 */ /* 0x004fc800078e3cff */
[----:B------:R-:W-:Y:S02]  /*2540*/  @P0 LOP3.LUT R3, R3, R28, RZ, 0x3c, !PT ;  /* 0x0000001c03030212 */ /* 0x000fe400078e3cff */
[----:B----4-:R-:W-:-:S04]  /*2550*/  @P6 LOP3.LUT R2, R2, R21, RZ, 0x3c, !PT ;  /* 0x0000001502026212 */ /* 0x010fc800078e3cff */
[----:B---3--:R-:W-:Y:S02]  /*2560*/  @P0 LOP3.LUT R2, R2, R23, RZ, 0x3c, !PT ;  /* 0x0000001702020212 */ /* 0x008fe400078e3cff */
[----:B------:R-:W-:Y:S02]  /*2570*/  @P0 LOP3.LUT R7, R7, R24, RZ, 0x3c, !PT ;  /* 0x0000001807070212 */ /* 0x000fe400078e3cff */
[----:B------:R-:W-:Y:S01]  /*2580*/  @P0 LOP3.LUT R4, R4, R19, RZ, 0x3c, !PT ;  /* 0x0000001304040212 */ /* 0x000fe200078e3cff */
[----:B------:R-:W-:Y:S06]  /*2590*/  BRA.U UP0, `(.L_x_8) ;  /* 0xfffffff5004c7547 */ /* 0x000fec000b83ffff */
[----:B------:R-:W-:-:S05]  /*25a0*/  VIADD R16, R16, 0x1 ;  /* 0x0000000110107836 */ /* 0x000fca0000000000 */
[----:B------:R-:W-:-:S13]  /*25b0*/  ISETP.NE.AND P0, PT, R16, 0x5, PT ;  /* 0x000000051000780c */ /* 0x000fda0003f05270 */
[----:B------:R-:W-:Y:S05]  /*25c0*/  @P0 BRA `(.L_x_9) ;  /* 0xfffffff400300947 */ /* 0x000fea000383ffff */
[----:B------:R2:W-:Y:S04]  /*25d0*/  STL [R1+0x4], R7 ;  /* 0x0000040701007387 */ /* 0x0005e80000100800 */
[----:B------:R2:W-:Y:S04]  /*25e0*/  STL.64 [R1+0x8], R4 ;  /* 0x0000080401007387 */ /* 0x0005e80000100a00 */
[----:B------:R2:W-:Y:S02]  /*25f0*/  STL.64 [R1+0x10], R2 ;  /* 0x0000100201007387 */ /* 0x0005e40000100a00 */
.L_x_3:
[----:B------:R-:W-:Y:S05]  /*2600*/  BSYNC.RECONVERGENT B1 ;  /* 0x0000000000017941 */ /* 0x000fea0003800200 */
.L_x_2:
[----:B------:R-:W-:Y:S01]  /*2610*/  ISETP.GT.U32.AND P0, PT, R14, 0x3, PT ;  /* 0x000000030e00780c */ /* 0x000fe20003f04070 */
[----:B------:R-:W-:Y:S01]  /*2620*/  VIADD R6, R6, 0x1 ;  /* 0x0000000106067836 */ /* 0x000fe20000000000 */
[--C-:B------:R-:W-:Y:S02]  /*2630*/  SHF.R.U64 R14, R14, 0x2, R15.reuse ;  /* 0x000000020e0e7819 */ /* 0x100fe4000000120f */
[----:B------:R-:W-:Y:S02]  /*2640*/  ISETP.GT.U32.AND.EX P0, PT, R15, RZ, PT, P0 ;  /* 0x000000ff0f00720c */ /* 0x000fe40003f04100 */
[----:B------:R-:W-:-:S11]  /*2650*/  SHF.R.U32.HI R15, RZ, 0x2, R15 ;  /* 0x00000002ff0f7819 */ /* 0x000fd6000001160f */
[----:B------:R-:W-:Y:S05]  /*2660*/  @P0 BRA `(.L_x_10) ;  /* 0xffffffd800cc0947 */ /* 0x000fea000383ffff */
.L_x_1:
[----:B------:R-:W-:Y:S05]  /*2670*/  BSYNC.RECONVERGENT B0 ;  /* 0x0000000000007941 */ /* 0x000fea0003800200 */
.L_x_0:
[----:B------:R-:W3:Y:S01]  /*2680*/  S2R R9, SR_TID.X ;  /* 0x0000000000097919 */ /* 0x000ee20000002100 */
[----:B------:R-:W4:Y:S01]  /*2690*/  S2UR UR5, SR_CgaCtaId ;  /* 0x00000000000579c3 */ /* 0x000f220000008800 */
[----:B------:R-:W-:Y:S01]  /*26a0*/  UMOV UR4, 0x400 ;  /* 0x0000040000047882 */ /* 0x000fe20000000000 */
[----:B------:R-:W-:Y:S01]  /*26b0*/  IMAD R12, R13, -0x658354e5, R12 ;  /* 0x9a7cab1b0d0c7824 */ /* 0x000fe200078e020c */
[----:B------:R-:W-:Y:S01]  /*26c0*/  UMOV UR7, 0x186a0 ;  /* 0x000186a000077882 */ /* 0x000fe20000000000 */
[----:B------:R-:W-:Y:S02]  /*26d0*/  IMAD.MOV.U32 R8, RZ, RZ, R7 ;  /* 0x000000ffff087224 */ /* 0x000fe400078e0007 */
[----:B012---:R-:W-:Y:S02]  /*26e0*/  IMAD.MOV.U32 R7, RZ, RZ, R4 ;  /* 0x000000ffff077224 */ /* 0x007fe400078e0004 */
[----:B------:R-:W-:Y:S02]  /*26f0*/  IMAD.MOV.U32 R6, RZ, RZ, R5 ;  /* 0x000000ffff067224 */ /* 0x000fe400078e0005 */
[----:B------:R-:W-:-:S02]  /*2700*/  IMAD.MOV.U32 R5, RZ, RZ, R2 ;  /* 0x000000ffff057224 */ /* 0x000fc400078e0002 */
[----:B------:R-:W-:Y:S02]  /*2710*/  IMAD.MOV.U32 R22, RZ, RZ, R3 ;  /* 0x000000ffff167224 */ /* 0x000fe400078e0003 */
[----:B------:R-:W-:Y:S02]  /*2720*/  IMAD.MOV.U32 R20, RZ, RZ, RZ ;  /* 0x000000ffff147224 */ /* 0x000fe400078e00ff */
[----:B------:R-:W-:Y:S02]  /*2730*/  IMAD.MOV.U32 R23, RZ, RZ, RZ ;  /* 0x000000ffff177224 */ /* 0x000fe400078e00ff */
[----:B------:R-:W-:Y:S01]  /*2740*/  VIADD R4, R12, 0x6a788e ;  /* 0x006a788e0c047836 */ /* 0x000fe20000000000 */
[----:B----4-:R-:W-:-:S06]  /*2750*/  ULEA UR4, UR5, UR4, 0x18 ;  /* 0x0000000405047291 */ /* 0x010fcc000f8ec0ff */
[----:B---3--:R-:W-:Y:S01]  /*2760*/  LEA R9, R9, UR4, 0x3 ;  /* 0x0000000409097c11 */ /* 0x008fe2000f8e18ff */
[----:B------:R-:W-:-:S04]  /*2770*/  UMOV UR4, URZ ;  /* 0x000000ff00047c82 */ /* 0x000fc80008000000 */
[----:B------:R0:W-:Y:S02]  /*2780*/  STS.64 [R9], RZ ;  /* 0x000000ff09007388 */ /* 0x0001e40000000a00 */
.L_x_19:
[----:B------:R-:W-:Y:S01]  /*2790*/  SHF.R.U32.HI R3, RZ, 0x2, R8 ;  /* 0x00000002ff037819 */ /* 0x000fe20000011608 */
[----:B------:R-:W-:Y:S01]  /*27a0*/  IMAD.SHL.U32 R2, R22, 0x10, RZ ;  /* 0x0000001016027824 */ /* 0x000fe200078e00ff */
[----:B------:R-:W-:Y:S01]  /*27b0*/  SHF.R.U32.HI R10, RZ, 0x2, R7 ;  /* 0x00000002ff0a7819 */ /* 0x000fe20000011607 */
[----:B------:R-:W-:Y:S01]  /*27c0*/  UIADD3 UR7, UP0, UPT, UR7, -0x4, URZ ;  /* 0xfffffffc07077890 */ /* 0x000fe2000ff1e0ff */
[----:B------:R-:W-:Y:S01]  /*27d0*/  LOP3.LUT R3, R3, R8, RZ, 0x3c, !PT ;  /* 0x0000000803037212 */ /* 0x000fe200078e3cff */
[----:B------:R-:W-:Y:S01]  /*27e0*/  BSSY.RECONVERGENT B0, `(.L_x_11) ;  /* 0x0000057000007945 */ /* 0x000fe20003800200 */
[----:B------:R-:W-:Y:S01]  /*27f0*/  LOP3.LUT R10, R10, R7, RZ, 0x3c, !PT ;  /* 0x000000070a0a7212 */ /* 0x000fe200078e3cff */
[----:B------:R-:W-:Y:S01]  /*2800*/  UIADD3.X UR4, UPT, UPT, UR4, -0x1, URZ, UP0, !UPT ;  /* 0xffffffff04047890 */ /* 0x000fe200087fe4ff */
[----:B------:R-:W-:Y:S01]  /*2810*/  SHF.R.U32.HI R15, RZ, 0x2, R6 ;  /* 0x00000002ff0f7819 */ /* 0x000fe20000011606 */
[----:B------:R-:W-:Y:S01]  /*2820*/  IMAD.SHL.U32 R8, R3, 0x2, RZ ;  /* 0x0000000203087824 */ /* 0x000fe200078e00ff */
[----:B------:R-:W-:Y:S01]  /*2830*/  SHF.R.U32.HI R17, RZ, 0x2, R22 ;  /* 0x00000002ff117819 */ /* 0x000fe20000011616 */
[----:B------:R-:W-:Y:S01]  /*2840*/  UISETP.NE.U32.AND UP0, UPT, UR7, URZ, UPT ;  /* 0x000000ff0700728c */ /* 0x000fe2000bf05070 */
[----:B------:R-:W-:-:S02]  /*2850*/  LOP3.LUT R6, R15, R6, RZ, 0x3c, !PT ;  /* 0x000000060f067212 */ /* 0x000fc400078e3cff */
[----:B------:R-:W-:Y:S01]  /*2860*/  LOP3.LUT R3, R3, R8, R2, 0x96, !PT ;  /* 0x0000000803037212 */ /* 0x000fe200078e9602 */
[----:B------:R-:W-:Y:S01]  /*2870*/  IMAD.SHL.U32 R2, R10, 0x2, RZ ;  /* 0x000000020a027824 */ /* 0x000fe200078e00ff */
[----:B------:R-:W-:Y:S02]  /*2880*/  UISETP.NE.AND.EX UP0, UPT, UR4, URZ, UPT, UP0 ;  /* 0x000000ff0400728c */ /* 0x000fe4000bf05300 */
[-C--:B------:R-:W-:Y:S02]  /*2890*/  LOP3.LUT R7, R3, R22.reuse, RZ, 0x3c, !PT ;  /* 0x0000001603077212 */ /* 0x080fe400078e3cff */
[----:B------:R-:W-:Y:S01]  /*28a0*/  LOP3.LUT R22, R17, R22, RZ, 0x3c, !PT ;  /* 0x0000001611167212 */ /* 0x000fe200078e3cff */
[----:B------:R-:W-:Y:S02]  /*28b0*/  IMAD.MOV.U32 R17, RZ, RZ, 0x3fd80000 ;  /* 0x3fd80000ff117424 */ /* 0x000fe400078e00ff */
[----:B------:R-:W-:-:S05]  /*28c0*/  IMAD.SHL.U32 R3, R7, 0x10, RZ ;  /* 0x0000001007037824 */ /* 0x000fca00078e00ff */
[----:B------:R-:W-:Y:S01]  /*28d0*/  LOP3.LUT R2, R10, R2, R3, 0x96, !PT ;  /* 0x000000020a027212 */ /* 0x000fe200078e9603 */
[----:B------:R-:W-:-:S03]  /*28e0*/  IMAD.MOV.U32 R10, RZ, RZ, 0x2f800000 ;  /* 0x2f800000ff0a7424 */ /* 0x000fc600078e00ff */
[----:B------:R-:W-:-:S04]  /*28f0*/  LOP3.LUT R11, R2, R7, RZ, 0x3c, !PT ;  /* 0x00000007020b7212 */ /* 0x000fc800078e3cff */
[--C-:B------:R-:W-:Y:S02]  /*2900*/  IADD3 R2, PT, PT, R4, 0x587c5, R11.reuse ;  /* 0x000587c504027810 */ /* 0x100fe40007ffe00b */
[----:B------:R-:W-:Y:S02]  /*2910*/  SHF.R.U32.HI R18, RZ, 0x2, R11 ;  /* 0x00000002ff127819 */ /* 0x000fe4000001160b */
[----:B------:R-:W-:Y:S01]  /*2920*/  I2FP.F32.U32 R3, R2 ;  /* 0x0000000200037245 */ /* 0x000fe20000201000 */
[----:B------:R-:W-:Y:S01]  /*2930*/  IMAD.IADD R2, R7, 0x1, R4 ;  /* 0x0000000107027824 */ /* 0x000fe200078e0204 */
[----:B------:R-:W-:-:S03]  /*2940*/  LOP3.LUT R18, R18, R11, RZ, 0x3c, !PT ;  /* 0x0000000b12127212 */ /* 0x000fc600078e3cff */
[----:B------:R-:W-:Y:S01]  /*2950*/  FFMA R16, R3, R10, 1.1641532182693481445e-10 ;  /* 0x2f00000003107423 */ /* 0x000fe2000000000a */
[----:B------:R-:W-:-:S03]  /*2960*/  I2FP.F32.U32 R8, R2 ;  /* 0x0000000200087245 */ /* 0x000fc60000201000 */
[----:B-1----:R1:W2:Y:S02]  /*2970*/  F2F.F64.F32 R2, R16 ;  /* 0x0000001000027310 */ /* 0x0022a40000201800 */
[----:B------:R-:W-:Y:S01]  /*2980*/  FFMA R10, R8, R10, 1.1641532182693481445e-10 ;  /* 0x2f000000080a7423 */ /* 0x000fe2000000000a */
[----:B------:R-:W-:-:S04]  /*2990*/  SHF.R.U32.HI R8, RZ, 0x2, R5 ;  /* 0x00000002ff087819 */ /* 0x000fc80000011605 */
[----:B------:R-:W-:Y:S01]  /*29a0*/  LOP3.LUT R8, R8, R5, RZ, 0x3c, !PT ;  /* 0x0000000508087212 */ /* 0x000fe200078e3cff */
[----:B------:R3:W4:Y:S01]  /*29b0*/  F2F.F64.F32 R12, R10 ;  /* 0x0000000a000c7310 */ /* 0x0007220000201800 */
[----:B-1----:R-:W-:Y:S01]  /*29c0*/  IMAD.MOV.U32 R16, RZ, RZ, 0x0 ;  /* 0x00000000ff107424 */ /* 0x002fe200078e00ff */
[----:B--2---:R-:W-:Y:S01]  /*29d0*/  DMUL R2, R2, R2 ;  /* 0x0000000202027228 */ /* 0x004fe20000000000 */
[----:B---3--:R-:W-:-:S04]  /*29e0*/  SHF.R.U32.HI R10, RZ, 0x2, R7 ;  /* 0x00000002ff0a7819 */ /* 0x008fc80000011607 */
[----:B------:R-:W-:-:S03]  /*29f0*/  LOP3.LUT R10, R10, R7, RZ, 0x3c, !PT ;  /* 0x000000070a0a7212 */ /* 0x000fc600078e3cff */
[----:B----4-:R-:W-:Y:S01]  /*2a00*/  DFMA R12, R12, R12, R2 ;  /* 0x0000000c0c0c722b */ /* 0x010fe20000000002 */
[----:B------:R-:W-:Y:S02]  /*2a10*/  IMAD.SHL.U32 R2, R6, 0x2, RZ ;  /* 0x0000000206027824 */ /* 0x000fe400078e00ff */
[----:B------:R-:W-:-:S03]  /*2a20*/  IMAD.SHL.U32 R3, R11, 0x10, RZ ;  /* 0x000000100b037824 */ /* 0x000fc600078e00ff */
[----:B------:R-:W1:Y:S02]  /*2a30*/  MUFU.RSQ64H R15, R13 ;  /* 0x0000000d000f7308 */ /* 0x000e640000001c00 */
[----:B------:R-:W-:Y:S02]  /*2a40*/  LOP3.LUT R2, R6, R2, R3, 0x96, !PT ;  /* 0x0000000206027212 */ /* 0x000fe400078e9603 */
[----:B------:R-:W-:Y:S02]  /*2a50*/  VIADD R14, R13, 0xfcb00000 ;  /* 0xfcb000000d0e7836 */ /* 0x000fe40000000000 */
[----:B------:R-:W-:Y:S01]  /*2a60*/  IMAD.SHL.U32 R6, R22, 0x2, RZ ;  /* 0x0000000216067824 */ /* 0x000fe200078e00ff */
[----:B------:R-:W-:Y:S01]  /*2a70*/  LOP3.LUT R24, R2, R11, RZ, 0x3c, !PT ;  /* 0x0000000b02187212 */ /* 0x000fe200078e3cff */
[----:B------:R-:W-:Y:S01]  /*2a80*/  IMAD.SHL.U32 R2, R8, 0x2, RZ ;  /* 0x0000000208027824 */ /* 0x000fe200078e00ff */
[----:B------:R-:W-:Y:S02]  /*2a90*/  ISETP.GE.U32.AND P0, PT, R14, 0x7ca00000, PT ;  /* 0x7ca000000e00780c */ /* 0x000fe40003f06070 */
[----:B------:R-:W-:Y:S01]  /*2aa0*/  SHF.R.U32.HI R11, RZ, 0x2, R24 ;  /* 0x00000002ff0b7819 */ /* 0x000fe20000011618 */
[----:B------:R-:W-:-:S03]  /*2ab0*/  IMAD.SHL.U32 R3, R24, 0x10, RZ ;  /* 0x0000001018037824 */ /* 0x000fc600078e00ff */
[----:B------:R-:W-:Y:S02]  /*2ac0*/  LOP3.LUT R11, R11, R24, RZ, 0x3c, !PT ;  /* 0x000000180b0b7212 */ /* 0x000fe400078e3cff */
[----:B------:R-:W-:Y:S01]  /*2ad0*/  LOP3.LUT R5, R8, R2, R3, 0x96, !PT ;  /* 0x0000000208057212 */ /* 0x000fe200078e9603 */
[----:B-1----:R-:W-:-:S03]  /*2ae0*/  DMUL R2, R14, R14 ;  /* 0x0000000e0e027228 */ /* 0x002fc60000000000 */
[----:B------:R-:W-:-:S05]  /*2af0*/  LOP3.LUT R8, R5, R24, RZ, 0x3c, !PT ;  /* 0x0000001805087212 */ /* 0x000fca00078e3cff */
[----:B------:R-:W-:Y:S01]  /*2b00*/  IMAD.SHL.U32 R5, R8, 0x10, RZ ;  /* 0x0000001008057824 */ /* 0x000fe200078e00ff */
[----:B------:R-:W-:-:S04]  /*2b10*/  DFMA R2, R12, -R2, 1 ;  /* 0x3ff000000c02742b */ /* 0x000fc80000000802 */
[----:B------:R-:W-:Y:S01]  /*2b20*/  LOP3.LUT R5, R22, R6, R5, 0x96, !PT ;  /* 0x0000000616057212 */ /* 0x000fe200078e9605 */
[----:B------:R-:W-:-:S03]  /*2b30*/  IMAD.SHL.U32 R6, R10, 0x2, RZ ;  /* 0x000000020a067824 */ /* 0x000fc600078e00ff */
[----:B------:R-:W-:Y:S01]  /*2b40*/  LOP3.LUT R7, R5, R8, RZ, 0x3c, !PT ;  /* 0x0000000805077212 */ /* 0x000fe200078e3cff */
[----:B------:R-:W-:Y:S02]  /*2b50*/  DFMA R16, R2, R16, 0.5 ;  /* 0x3fe000000210742b */ /* 0x000fe40000000010 */
[----:B------:R-:W-:Y:S02]  /*2b60*/  DMUL R2, R14, R2 ;  /* 0x000000020e027228 */ /* 0x000fe40000000000 */
[----:B------:R-:W-:-:S05]  /*2b70*/  IMAD.SHL.U32 R5, R7, 0x10, RZ ;  /* 0x0000001007057824 */ /* 0x000fca00078e00ff */
[----:B------:R-:W-:Y:S01]  /*2b80*/  LOP3.LUT R6, R10, R6, R5, 0x96, !PT ;  /* 0x000000060a067212 */ /* 0x000fe200078e9605 */
[----:B------:R-:W-:Y:S01]  /*2b90*/  IMAD.SHL.U32 R10, R18, 0x2, RZ ;  /* 0x00000002120a7824 */ /* 0x000fe200078e00ff */
[----:B------:R-:W-:Y:S02]  /*2ba0*/  DFMA R2, R16, R2, R14 ;  /* 0x000000021002722b */ /* 0x000fe4000000000e */
[----:B------:R-:W-:Y:S01]  /*2bb0*/  LOP3.LUT R6, R6, R7, RZ, 0x3c, !PT ;  /* 0x0000000706067212 */ /* 0x000fe200078e3cff */
[----:B------:R-:W-:-:S04]  /*2bc0*/  IMAD.SHL.U32 R16, R11, 0x2, RZ ;  /* 0x000000020b107824 */ /* 0x000fc800078e00ff */
[----:B------:R-:W-:Y:S01]  /*2bd0*/  IMAD.SHL.U32 R5, R6, 0x10, RZ ;  /* 0x0000001006057824 */ /* 0x000fe200078e00ff */
[----:B------:R-:W-:Y:S02]  /*2be0*/  DMUL R26, R12, R2 ;  /* 0x000000020c1a7228 */ /* 0x000fe40000000000 */
[----:B------:R-:W-:Y:S02]  /*2bf0*/  VIADD R17, R3, 0xfff00000 ;  /* 0xfff0000003117836 */ /* 0x000fe40000000000 */
[----:B------:R-:W-:-:S04]  /*2c00*/  LOP3.LUT R5, R18, R10, R5, 0x96, !PT ;  /* 0x0000000a12057212 */ /* 0x000fc800078e9605 */
[----:B------:R-:W-:Y:S01]  /*2c10*/  LOP3.LUT R5, R5, R6, RZ, 0x3c, !PT ;  /* 0x0000000605057212 */ /* 0x000fe200078e3cff */
[----:B------:R-:W-:-:S04]  /*2c20*/  DFMA R18, R26, -R26, R12 ;  /* 0x8000001a1a12722b */ /* 0x000fc8000000000c */
[----:B------:R-:W-:-:S05]  /*2c30*/  IMAD.SHL.U32 R10, R5, 0x10, RZ ;  /* 0x00000010050a7824 */ /* 0x000fca00078e00ff */
[----:B------:R-:W-:Y:S01]  /*2c40*/  LOP3.LUT R22, R11, R16, R10, 0x96, !PT ;  /* 0x000000100b167212 */ /* 0x000fe200078e960a */
[----:B------:R-:W-:-:S03]  /*2c50*/  IMAD.MOV.U32 R16, RZ, RZ, R2 ;  /* 0x000000ffff107224 */ /* 0x000fc600078e0002 */
[----:B------:R-:W-:-:S03]  /*2c60*/  LOP3.LUT R22, R22, R5, RZ, 0x3c, !PT ;  /* 0x0000000516167212 */ /* 0x000fc600078e3cff */
[----:B------:R-:W-:Y:S01]  /*2c70*/  DFMA R10, R18, R16, R26 ;  /* 0x00000010120a722b */ /* 0x000fe2000000001a */
[----:B------:R-:W-:Y:S10]  /*2c80*/  @!P0 BRA `(.L_x_12) ;  /* 0x0000000000308947 */ /* 0x000ff40003800000 */
[----:B------:R-:W-:Y:S02]  /*2c90*/  IMAD.MOV.U32 R3, RZ, RZ, R2 ;  /* 0x000000ffff037224 */ /* 0x000fe400078e0002 */
[----:B------:R-:W-:Y:S02]  /*2ca0*/  IMAD.MOV.U32 R2, RZ, RZ, R12 ;  /* 0x000000ffff027224 */ /* 0x000fe400078e000c */
[----:B------:R-:W-:Y:S02]  /*2cb0*/  IMAD.MOV.U32 R12, RZ, RZ, R18 ;  /* 0x000000ffff0c7224 */ /* 0x000fe400078e0012 */
[----:B------:R-:W-:Y:S02]  /*2cc0*/  IMAD.MOV.U32 R18, RZ, RZ, R19 ;  /* 0x000000ffff127224 */ /* 0x000fe400078e0013 */
[----:B------:R-:W-:Y:S01]  /*2cd0*/  IMAD.MOV.U32 R16, RZ, RZ, R14 ;  /* 0x000000ffff107224 */ /* 0x000fe200078e000e */
[----:B------:R-:W-:Y:S01]  /*2ce0*/  MOV R14, 0x2d30 ;  /* 0x00002d30000e7802 */ /* 0x000fe20000000f00 */
[----:B------:R-:W-:-:S02]  /*2cf0*/  IMAD.MOV.U32 R15, RZ, RZ, R26 ;  /* 0x000000ffff0f7224 */ /* 0x000fc400078e001a */
[----:B------:R-:W-:Y:S02]  /*2d00*/  IMAD.MOV.U32 R19, RZ, RZ, R27 ;  /* 0x000000ffff137224 */ /* 0x000fe400078e001b */
[----:B------:R-:W-:-:S07]  /*2d10*/  IMAD.MOV.U32 R21, RZ, RZ, R17 ;  /* 0x000000ffff157224 */ /* 0x000fce00078e0011 */
[----:B0-----:R-:W-:Y:S05]  /*2d20*/  CALL.REL.NOINC `($__internal_0_$__cuda_sm20_dsqrt_rn_f64_mediumpath_v1) ;  /* 0x0000000c00d47944 */ /* 0x001fea0003c00000 */
[----:B------:R-:W-:Y:S02]  /*2d30*/  IMAD.MOV.U32 R10, RZ, RZ, R18 ;  /* 0x000000ffff0a7224 */ /* 0x000fe400078e0012 */
[----:B------:R-:W-:-:S07]  /*2d40*/  IMAD.MOV.U32 R11, RZ, RZ, R19 ;  /* 0x000000ffff0b7224 */ /* 0x000fce00078e0013 */
.L_x_12:
[----:B------:R-:W-:Y:S05]  /*2d50*/  BSYNC.RECONVERGENT B0 ;  /* 0x0000000000007941 */ /* 0x000fea0003800200 */
.L_x_11:
[C---:B------:R-:W-:Y:S01]  /*2d60*/  IADD3 R2, PT, PT, R4.reuse, 0x10974f, R8 ;  /* 0x0010974f04027810 */ /* 0x040fe20007ffe008 */
[----:B------:R-:W-:Y:S01]  /*2d70*/  IMAD.MOV.U32 R13, RZ, RZ, 0x2f800000 ;  /* 0x2f800000ff0d7424 */ /* 0x000fe200078e00ff */
[----:B------:R-:W-:Y:S01]  /*2d80*/  IADD3 R24, PT, PT, R4, 0xb0f8a, R24 ;  /* 0x000b0f8a04187810 */ /* 0x000fe20007ffe018 */
[----:B------:R-:W-:Y:S01]  /*2d90*/  DSETP.GTU.AND P0, PT, R10, 1, PT ;  /* 0x3ff000000a00742a */ /* 0x000fe20003f0c000 */
[----:B------:R-:W-:Y:S01]  /*2da0*/  I2FP.F32.U32 R2, R2 ;  /* 0x0000000200027245 */ /* 0x000fe20000201000 */
[----:B------:R-:W-:Y:S01]  /*2db0*/  BSSY.RECONVERGENT B0, `(.L_x_13) ;  /* 0x0000025000007945 */ /* 0x000fe20003800200 */
[----:B------:R-:W-:-:S03]  /*2dc0*/  I2FP.F32.U32 R24, R24 ;  /* 0x0000001800187245 */ /* 0x000fc60000201000 */
[-C--:B------:R-:W-:Y:S02]  /*2dd0*/  FFMA R18, R2, R13.reuse, 1.1641532182693481445e-10 ;  /* 0x2f00000002127423 */ /* 0x080fe4000000000d */
[----:B------:R-:W-:Y:S02]  /*2de0*/  FFMA R24, R24, R13, 1.1641532182693481445e-10 ;  /* 0x2f00000018187423 */ /* 0x000fe4000000000d */
[----:B------:R-:W1:Y:S08]  /*2df0*/  F2F.F64.F32 R2, R18 ;  /* 0x0000001200027310 */ /* 0x000e700000201800 */
[----:B------:R2:W3:Y:S01]  /*2e00*/  F2F.F64.F32 R12, R24 ;  /* 0x00000018000c7310 */ /* 0x0004e20000201800 */
[----:B-1----:R-:W-:Y:S01]  /*2e10*/  DMUL R2, R2, R2 ;  /* 0x0000000202027228 */ /* 0x002fe20000000000 */
[----:B--2---:R-:W-:-:S07]  /*2e20*/  SEL R24, RZ, 0x1, P0 ;  /* 0x00000001ff187807 */ /* 0x004fce0000000000 */
[----:B---3--:R-:W-:Y:S01]  /*2e30*/  DFMA R12, R12, R12, R2 ;  /* 0x0000000c0c0c722b */ /* 0x008fe20000000002 */
[----:B------:R-:W-:Y:S02]  /*2e40*/  IMAD.MOV.U32 R2, RZ, RZ, 0x0 ;  /* 0x00000000ff027424 */ /* 0x000fe400078e00ff */
[----:B------:R-:W-:-:S03]  /*2e50*/  IMAD.MOV.U32 R3, RZ, RZ, 0x3fd80000 ;  /* 0x3fd80000ff037424 */ /* 0x000fc600078e00ff */
[----:B------:R-:W1:Y:S04]  /*2e60*/  MUFU.RSQ64H R15, R13 ;  /* 0x0000000d000f7308 */ /* 0x000e680000001c00 */
[----:B------:R-:W-:-:S05]  /*2e70*/  VIADD R14, R13, 0xfcb00000 ;  /* 0xfcb000000d0e7836 */ /* 0x000fca0000000000 */
[----:B------:R-:W-:Y:S01]  /*2e80*/  ISETP.GE.U32.AND P1, PT, R14, 0x7ca00000, PT ;  /* 0x7ca000000e00780c */ /* 0x000fe20003f26070 */
[----:B-1----:R-:W-:-:S08]  /*2e90*/  DMUL R16, R14, R14 ;  /* 0x0000000e0e107228 */ /* 0x002fd00000000000 */
[----:B------:R-:W-:-:S08]  /*2ea0*/  DFMA R16, R12, -R16, 1 ;  /* 0x3ff000000c10742b */ /* 0x000fd00000000810 */
[----:B------:R-:W-:Y:S02]  /*2eb0*/  DFMA R2, R16, R2, 0.5 ;  /* 0x3fe000001002742b */ /* 0x000fe40000000002 */
[----:B------:R-:W-:-:S08]  /*2ec0*/  DMUL R16, R14, R16 ;  /* 0x000000100e107228 */ /* 0x000fd00000000000 */
[----:B------:R-:W-:-:S08]  /*2ed0*/  DFMA R2, R2, R16, R14 ;  /* 0x000000100202722b */ /* 0x000fd0000000000e */
[----:B------:R-:W-:Y:S02]  /*2ee0*/  DMUL R26, R12, R2 ;  /* 0x000000020c1a7228 */ /* 0x000fe40000000000 */
[----:B------:R-:W-:Y:S02]  /*2ef0*/  VIADD R17, R3, 0xfff00000 ;  /* 0xfff0000003117836 */ /* 0x000fe40000000000 */
[----:B------:R-:W-:-:S04]  /*2f00*/  IMAD.MOV.U32 R16, RZ, RZ, R2 ;  /* 0x000000ffff107224 */ /* 0x000fc800078e0002 */
[----:B------:R-:W-:-:S08]  /*2f10*/  DFMA R18, R26, -R26, R12 ;  /* 0x8000001a1a12722b */ /* 0x000fd0000000000c */
        /* <DEDUP_REMOVED lines=14> */
.L_x_14:
[----:B------:R-:W-:Y:S05]  /*3000*/  BSYNC.RECONVERGENT B0 ;  /* 0x0000000000007941 */ /* 0x000fea0003800200 */
.L_x_13:
[C---:B------:R-:W-:Y:S01]  /*3010*/  IADD3 R2, PT, PT, R4.reuse, 0x1ba6d9, R6 ;  /* 0x001ba6d904027810 */ /* 0x040fe20007ffe006 */
[----:B------:R-:W-:Y:S01]  /*3020*/  IMAD.MOV.U32 R18, RZ, RZ, 0x2f800000 ;  /* 0x2f800000ff127424 */ /* 0x000fe200078e00ff */
[----:B------:R-:W-:Y:S01]  /*3030*/  DSETP.GTU.AND P0, PT, R28, 1, PT ;  /* 0x3ff000001c00742a */ /* 0x000fe20003f0c000 */
[----:B------:R-:W-:Y:S01]  /*3040*/  BSSY.RECONVERGENT B0, `(.L_x_15) ;  /* 0x0000029000007945 */ /* 0x000fe20003800200 */
[----:B------:R-:W-:Y:S02]  /*3050*/  I2FP.F32.U32 R3, R2 ;  /* 0x0000000200037245 */ /* 0x000fe40000201000 */
[----:B------:R-:W-:Y:S02]  /*3060*/  IADD3 R2, PT, PT, R4, 0x161f14, R7 ;  /* 0x00161f1404027810 */ /* 0x000fe40007ffe007 */
[----:B------:R-:W-:Y:S01]  /*3070*/  SEL R25, RZ, 0x1, P0 ;  /* 0x00000001ff197807 */ /* 0x000fe20000000000 */
[----:B------:R-:W-:Y:S01]  /*3080*/  FFMA R19, R3, R18, 1.1641532182693481445e-10 ;  /* 0x2f00000003137423 */ /* 0x000fe20000000012 */
[----:B------:R-:W-:Y:S01]  /*3090*/  I2FP.F32.U32 R2, R2 ;  /* 0x0000000200027245 */ /* 0x000fe20000201000 */
[----:B------:R-:W-:Y:S01]  /*30a0*/  DSETP.LE.OR P0, PT, R10, 1, !P0 ;  /* 0x3ff000000a00742a */ /* 0x000fe20004703400 */
[----:B------:R-:W-:Y:S01]  /*30b0*/  IADD3 R24, P2, P3, R25, R20, R24 ;  /* 0x0000001419187210 */ /* 0x000fe20007b5e018 */
[----:B------:R-:W1:Y:S02]  /*30c0*/  F2F.F64.F32 R12, R19 ;  /* 0x00000013000c7310 */ /* 0x000e640000201800 */
[----:B------:R-:W-:Y:S01]  /*30d0*/  FFMA R18, R2, R18, 1.1641532182693481445e-10 ;  /* 0x2f00000002127423 */ /* 0x000fe20000000012 */
[----:B------:R-:W-:-:S05]  /*30e0*/  IADD3.X R23, PT, PT, RZ, R23, RZ, P2, P3 ;  /* 0x00000017ff177210 */ /* 0x000fca00017e64ff */
[----:B------:R-:W2:Y:S01]  /*30f0*/  F2F.F64.F32 R2, R18 ;  /* 0x0000001200027310 */ /* 0x000ea20000201800 */
[----:B-1----:R-:W-:-:S08]  /*3100*/  DMUL R12, R12, R12 ;  /* 0x0000000c0c0c7228 */ /* 0x002fd00000000000 */
[----:B--2---:R-:W-:Y:S01]  /*3110*/  DFMA R12, R2, R2, R12 ;  /* 0x00000002020c722b */ /* 0x004fe2000000000c */
        /* <DEDUP_REMOVED lines=20> */
[----:B------:R-:W-:Y:S02]  /*3260*/  IMAD.MOV.U32 R18, RZ, RZ, R19 ;  /* 0x000000ffff127224 */ /* 0x000fe400078e0013 */
[----:B------:R-:W-:Y:S01]  /*3270*/  IMAD.MOV.U32 R16, RZ, RZ, R14 ;  /* 0x000000ffff107224 */ /* 0x000fe200078e000e */
[----:B------:R-:W-:Y:S01]  /*3280*/  MOV R14, 0x32b0 ;  /* 0x000032b0000e7802 */ /* 0x000fe20000000f00 */
[----:B------:R-:W-:-:S07]  /*3290*/  IMAD.MOV.U32 R19, RZ, RZ, R17 ;  /* 0x000000ffff137224 */ /* 0x000fce00078e0011 */
[----:B0-----:R-:W-:Y:S05]  /*32a0*/  CALL.REL.NOINC `($__internal_0_$__cuda_sm20_dsqrt_rn_f64_mediumpath_v1) ;  /* 0x0000000800747944 */ /* 0x001fea0003c00000 */
[----:B------:R-:W-:Y:S02]  /*32b0*/  IMAD.MOV.U32 R26, RZ, RZ, R18 ;  /* 0x000000ffff1a7224 */ /* 0x000fe400078e0012 */
[----:B------:R-:W-:-:S07]  /*32c0*/  IMAD.MOV.U32 R27, RZ, RZ, R19 ;  /* 0x000000ffff1b7224 */ /* 0x000fce00078e0013 */
.L_x_16:
[----:B------:R-:W-:Y:S05]  /*32d0*/  BSYNC.RECONVERGENT B0 ;  /* 0x0000000000007941 */ /* 0x000fea0003800200 */
.L_x_15:
[C---:B------:R-:W-:Y:S01]  /*32e0*/  IADD3 R2, PT, PT, R4.reuse, 0x26b663, R22 ;  /* 0x0026b66304027810 */ /* 0x040fe20007ffe016 */
[----:B------:R-:W-:Y:S01]  /*32f0*/  IMAD.MOV.U32 R14, RZ, RZ, 0x2f800000 ;  /* 0x2f800000ff0e7424 */ /* 0x000fe200078e00ff */
[C---:B------:R-:W-:Y:S01]  /*3300*/  DSETP.GTU.AND P1, PT, R26.reuse, 1, PT ;  /* 0x3ff000001a00742a */ /* 0x040fe20003f2c000 */
[----:B------:R-:W-:Y:S01]  /*3310*/  BSSY.RECONVERGENT B0, `(.L_x_17) ;  /* 0x0000025000007945 */ /* 0x000fe20003800200 */
[----:B------:R-:W-:Y:S01]  /*3320*/  I2FP.F32.U32 R3, R2 ;  /* 0x0000000200037245 */ /* 0x000fe20000201000 */
[----:B------:R-:W-:Y:S01]  /*3330*/  DSETP.LE.OR P0, PT, R26, 1, P0 ;  /* 0x3ff000001a00742a */ /* 0x000fe20000703400 */
[----:B------:R-:W-:Y:S02]  /*3340*/  IADD3 R2, PT, PT, R4, 0x212e9e, R5 ;  /* 0x00212e9e04027810 */ /* 0x000fe40007ffe005 */
[----:B------:R-:W-:Y:S01]  /*3350*/  SEL R20, RZ, 0x1, P1 ;  /* 0x00000001ff147807 */ /* 0x000fe20000800000 */
[----:B------:R-:W-:Y:S01]  /*3360*/  FFMA R15, R3, R14, 1.1641532182693481445e-10 ;  /* 0x2f000000030f7423 */ /* 0x000fe2000000000e */
[----:B------:R-:W-:-:S03]  /*3370*/  I2FP.F32.U32 R10, R2 ;  /* 0x00000002000a7245 */ /* 0x000fc60000201000 */
[----:B------:R-:W1:Y:S02]  /*3380*/  F2F.F64.F32 R2, R15 ;  /* 0x0000000f00027310 */ /* 0x000e640000201800 */
[----:B------:R-:W-:-:S06]  /*3390*/  FFMA R14, R10, R14, 1.1641532182693481445e-10 ;  /* 0x2f0000000a0e7423 */ /* 0x000fcc000000000e */
        /* <DEDUP_REMOVED lines=21> */
[----:B------:R-:W-:Y:S01]  /*34f0*/  IMAD.MOV.U32 R12, RZ, RZ, R14 ;  /* 0x000000ffff0c7224 */ /* 0x000fe200078e000e */
[----:B------:R-:W-:Y:S01]  /*3500*/  MOV R14, 0x3560 ;  /* 0x00003560000e7802 */ /* 0x000fe20000000f00 */
[----:B------:R-:W-:Y:S02]  /*3510*/  IMAD.MOV.U32 R18, RZ, RZ, R15 ;  /* 0x000000ffff127224 */ /* 0x000fe400078e000f */
[----:B------:R-:W-:Y:S02]  /*3520*/  IMAD.MOV.U32 R15, RZ, RZ, R28 ;  /* 0x000000ffff0f7224 */ /* 0x000fe400078e001c */
[----:B------:R-:W-:-:S02]  /*3530*/  IMAD.MOV.U32 R19, RZ, RZ, R29 ;  /* 0x000000ffff137224 */ /* 0x000fc400078e001d */
[----:B------:R-:W-:-:S07]  /*3540*/  IMAD.MOV.U32 R21, RZ, RZ, R11 ;  /* 0x000000ffff157224 */ /* 0x000fce00078e000b */
[----:B0-----:R-:W-:Y:S05]  /*3550*/  CALL.REL.NOINC `($__internal_0_$__cuda_sm20_dsqrt_rn_f64_mediumpath_v1) ;  /* 0x0000000400c87944 */ /* 0x001fea0003c00000 */
.L_x_18:
[----:B------:R-:W-:Y:S05]  /*3560*/  BSYNC.RECONVERGENT B0 ;  /* 0x0000000000007941 */ /* 0x000fea0003800200 */
.L_x_17:
[C---:B------:R-:W-:Y:S01]  /*3570*/  DSETP.GTU.AND P1, PT, R18.reuse, 1, PT ;  /* 0x3ff000001200742a */ /* 0x040fe20003f2c000 */
[----:B------:R-:W-:Y:S01]  /*3580*/  VIADD R4, R4, 0x2c3e28 ;  /* 0x002c3e2804047836 */ /* 0x000fe20000000000 */
[----:B------:R-:W-:-:S04]  /*3590*/  DSETP.LE.OR P0, PT, R18, 1, P0 ;  /* 0x3ff000001200742a */ /* 0x000fc80000703400 */
[----:B------:R-:W-:-:S04]  /*35a0*/  SEL R3, RZ, 0x1, P1 ;  /* 0x00000001ff037807 */ /* 0x000fc80000800000 */
[----:B------:R-:W-:-:S04]  /*35b0*/  IADD3 R20, P1, P2, R3, R24, R20 ;  /* 0x0000001803147210 */ /* 0x000fc80007a3e014 */
[----:B------:R-:W-:-:S05]  /*35c0*/  IADD3.X R23, PT, PT, RZ, R23, RZ, P1, P2 ;  /* 0x00000017ff177210 */ /* 0x000fca0000fe44ff */
[----:B------:R-:W-:-:S05]  /*35d0*/  @P0 IMAD.MOV.U32 R21, RZ, RZ, R23 ;  /* 0x000000ffff150224 */ /* 0x000fca00078e0017 */
[----:B------:R1:W-:Y:S01]  /*35e0*/  @P0 STS.64 [R9], R20 ;  /* 0x0000001409000388 */ /* 0x0003e20000000a00 */
[----:B------:R-:W-:Y:S05]  /*35f0*/  BRA.U UP0, `(.L_x_19) ;  /* 0xfffffff100647547 */ /* 0x000fea000b83ffff */
[----:B------:R-:W2:Y:S08]  /*3600*/  S2UR UR6, SR_CgaCtaId ;  /* 0x00000000000679c3 */ /* 0x000eb00000008800 */
[----:B------:R-:W-:Y:S06]  /*3610*/  BAR.SYNC.DEFER_BLOCKING 0x0 ;  /* 0x0000000000007b1d */ /* 0x000fec0000010000 */
[----:B------:R-:W-:-:S02]  /*3620*/  UMOV UR5, 0x400 ;  /* 0x0000040000057882 */ /* 0x000fc40000000000 */
[----:B--2---:R-:W-:-:S09]  /*3630*/  ULEA UR5, UR6, UR5, 0x18 ;  /* 0x0000000506057291 */ /* 0x004fd2000f8ec0ff */
[----:B------:R-:W-:Y:S04]  /*3640*/  LDS.128 R24, [UR5] ;  /* 0x00000005ff187984 */ /* 0x000fe80008000c00 */
[----:B01----:R-:W0:Y:S04]  /*3650*/  LDS.128 R8, [UR5+0x10] ;  /* 0x00001005ff087984 */ /* 0x003e280008000c00 */
[----:B------:R-:W1:Y:S04]  /*3660*/  LDS.128 R12, [UR5+0x20] ;  /* 0x00002005ff0c7984 */ /* 0x000e680008000c00 */
[----:B------:R-:W2:Y:S04]  /*3670*/  LDS.128 R16, [UR5+0x30] ;  /* 0x00003005ff107984 */ /* 0x000ea80008000c00 */
[----:B------:R-:W3:Y:S04]  /*3680*/  LDS.128 R20, [UR5+0x40] ;  /* 0x00004005ff147984 */ /* 0x000ee80008000c00 */
[----:B------:R-:W4:Y:S01]  /*3690*/  LDS.128 R4, [UR5+0x50] ;  /* 0x00005005ff047984 */ /* 0x000f220008000c00 */
[----:B0-----:R-:W-:-:S04]  /*36a0*/  IADD3 R2, P0, P1, R8, R24, R26 ;  /* 0x0000001808027210 */ /* 0x001fc8000791e01a */
[----:B------:R-:W-:Y:S02]  /*36b0*/  IADD3.X R9, PT, PT, R9, R25, R27, P0, P1 ;  /* 0x0000001909097210 */ /* 0x000fe400007e241b */
[----:B------:R-:W0:Y:S01]  /*36c0*/  LDS.128 R24, [UR5+0x60] ;  /* 0x00006005ff187984 */ /* 0x000e220008000c00 */
[----:B-1----:R-:W-:-:S04]  /*36d0*/  IADD3 R3, P0, P1, R12, R2, R10 ;  /* 0x000000020c037210 */ /* 0x002fc8000791e00a */
[----:B------:R-:W-:Y:S02]  /*36e0*/  IADD3.X R13, PT, PT, R13, R9, R11, P0, P1 ;  /* 0x000000090d0d7210 */ /* 0x000fe400007e240b */
[----:B--2---:R-:W-:Y:S01]  /*36f0*/  IADD3 R3, P0, P1, R16, R3, R14 ;  /* 0x0000000310037210 */ /* 0x004fe2000791e00e */
[----:B------:R-:W1:Y:S03]  /*3700*/  LDS.128 R8, [UR5+0x70] ;  /* 0x00007005ff087984 */ /* 0x000e660008000c00 */
[----:B------:R-:W-:Y:S02]  /*3710*/  IADD3.X R17, PT, PT, R17, R13, R15, P0, P1 ;  /* 0x0000000d11117210 */ /* 0x000fe400007e240f */
[----:B---3--:R-:W-:Y:S01]  /*3720*/  IADD3 R3, P0, P1, R20, R3, R18 ;  /* 0x0000000314037210 */ /* 0x008fe2000791e012 */
[----:B------:R-:W2:Y:S03]  /*3730*/  LDS.128 R12, [UR5+0x80] ;  /* 0x00008005ff0c7984 */ /* 0x000ea60008000c00 */
[----:B------:R-:W-:-:S02]  /*3740*/  IADD3.X R21, PT, PT, R21, R17, R19, P0, P1 ;  /* 0x0000001115157210 */ /* 0x000fc400007e2413 */
[----:B----4-:R-:W-:Y:S01]  /*3750*/  IADD3 R3, P0, P1, R4, R3, R22 ;  /* 0x0000000304037210 */ /* 0x010fe2000791e016 */
[----:B------:R-:W3:Y:S03]  /*3760*/  LDS.128 R16, [UR5+0x90] ;  /* 0x00009005ff107984 */ /* 0x000ee60008000c00 */
[----:B------:R-:W-:Y:S02]  /*3770*/  IADD3.X R5, PT, PT, R5, R21, R23, P0, P1 ;  /* 0x0000001505057210 */ /* 0x000fe400007e2417 */
        /* <DEDUP_REMOVED lines=66> */
[----:B--2---:R-:W-:Y:S02]  /*3ba0*/  IADD3 R13, P0, P1, R20, R3, R18 ;  /* 0x00000003140d7210 */ /* 0x004fe4000791e012 */
[----:B------:R-:W1:Y:S02]  /*3bb0*/  LDC.64 R2, c[0x0][0x380] ;  /* 0x0000e000ff027b82 */ /* 0x000e640000000a00 */
[----:B------:R-:W-:Y:S02]  /*3bc0*/  IADD3.X R19, PT, PT, R21, R15, R19, P0, P1 ;  /* 0x0000000f15137210 */ /* 0x000fe400007e2413 */
[----:B---3--:R-:W-:-:S04]  /*3bd0*/  IADD3 R13, P0, P1, R4, R13, R22 ;  /* 0x0000000d040d7210 */ /* 0x008fc8000791e016 */
[----:B------:R-:W-:Y:S02]  /*3be0*/  IADD3.X R23, PT, PT, R5, R19, R23, P0, P1 ;  /* 0x0000001305177210 */ /* 0x000fe400007e2417 */
[----:B----4-:R-:W-:-:S04]  /*3bf0*/  IADD3 R5, P0, P1, R24, R13, R6 ;  /* 0x0000000d18057210 */ /* 0x010fc8000791e006 */
[----:B------:R-:W-:Y:S01]  /*3c00*/  IADD3.X R7, PT, PT, R25, R23, R7, P0, P1 ;  /* 0x0000001719077210 */ /* 0x000fe200007e2407 */
[----:B-1----:R-:W-:Y:S01]  /*3c10*/  IMAD.WIDE.U32 R2, R0, 0x8, R2 ;  /* 0x0000000800027825 */ /* 0x002fe200078e0002 */
[----:B0-----:R-:W-:-:S04]  /*3c20*/  IADD3 R5, P0, P1, R8, R5, R26 ;  /* 0x0000000508057210 */ /* 0x001fc8000791e01a */
[----:B------:R-:W-:Y:S02]  /*3c30*/  IADD3.X R9, PT, PT, R9, R7, R27, P0, P1 ;  /* 0x0000000709097210 */ /* 0x000fe400007e241b */
[----:B------:R-:W-:-:S05]  /*3c40*/  IADD3 R4, P0, PT, R5, R10, RZ ;  /* 0x0000000a05047210 */ /* 0x000fca0007f1e0ff */
[----:B------:R-:W-:-:S05]  /*3c50*/  IMAD.X R5, R9, 0x1, R11, P0 ;  /* 0x0000000109057824 */ /* 0x000fca00000e060b */
[----:B------:R-:W-:Y:S01]  /*3c60*/  STG.E.64 desc[UR8][R2.64], R4 ;  /* 0x0000000402007986 */ /* 0x000fe2000c101b08 */
[----:B------:R-:W-:Y:S05]  /*3c70*/  EXIT ;  /* 0x000000000000794d */ /* 0x000fea0003800000 */
        .weak           $__internal_0_$__cuda_sm20_dsqrt_rn_f64_mediumpath_v1
        .type           $__internal_0_$__cuda_sm20_dsqrt_rn_f64_mediumpath_v1,@function
        .size           $__internal_0_$__cuda_sm20_dsqrt_rn_f64_mediumpath_v1,(.L_x_25 - $__internal_0_$__cuda_sm20_dsqrt_rn_f64_mediumpath_v1)
$__internal_0_$__cuda_sm20_dsqrt_rn_f64_mediumpath_v1:
[----:B------:R-:W-:Y:S01]  /*3c80*/  ISETP.GE.U32.AND P1, PT, R16, -0x3400000, PT ;  /* 0xfcc000001000780c */ /* 0x000fe20003f26070 */
[----:B------:R-:W-:Y:S01]  /*3c90*/  BSSY.RECONVERGENT B1, `(.L_x_20) ;  /* 0x0000029000017945 */ /* 0x000fe20003800200 */
[----:B------:R-:W-:Y:S02]  /*3ca0*/  IMAD.MOV.U32 R16, RZ, RZ, R2 ;  /* 0x000000ffff107224 */ /* 0x000fe400078e0002 */
[----:B------:R-:W-:Y:S02]  /*3cb0*/  IMAD.MOV.U32 R17, RZ, RZ, R13 ;  /* 0x000000ffff117224 */ /* 0x000fe400078e000d */
[----:B------:R-:W-:Y:S02]  /*3cc0*/  IMAD.MOV.U32 R13, RZ, RZ, R18 ;  /* 0x000000ffff0d7224 */ /* 0x000fe400078e0012 */
[----:B------:R-:W-:Y:S02]  /*3cd0*/  IMAD.MOV.U32 R2, RZ, RZ, R3 ;  /* 0x000000ffff027224 */ /* 0x000fe400078e0003 */
[----:B------:R-:W-:-:S02]  /*3ce0*/  IMAD.MOV.U32 R3, RZ, RZ, R21 ;  /* 0x000000ffff037224 */ /* 0x000fc400078e0015 */
[----:B------:R-:W-:Y:S01]  /*3cf0*/  IMAD.MOV.U32 R18, RZ, RZ, R15 ;  /* 0x000000ffff127224 */ /* 0x000fe200078e000f */
[----:B------:R-:W-:Y:S06]  /*3d00*/  @!P1 BRA `(.L_x_21) ;  /* 0x0000000000209947 */ /* 0x000fec0003800000 */
[----:B------:R-:W-:-:S10]  /*3d10*/  DFMA.RM R12, R12, R2, R18 ;  /* 0x000000020c0c722b */ /* 0x000fd40000004012 */
[----:B------:R-:W-:-:S05]  /*3d20*/  IADD3 R2, P1, PT, R12, 0x1, RZ ;  /* 0x000000010c027810 */ /* 0x000fca0007f3e0ff */
[----:B------:R-:W-:-:S06]  /*3d30*/  IMAD.X R3, RZ, RZ, R13, P1 ;  /* 0x000000ffff037224 */ /* 0x000fcc00008e060d */
[----:B------:R-:W-:-:S08]  /*3d40*/  DFMA.RP R16, -R12, R2, R16 ;  /* 0x000000020c10722b */ /* 0x000fd00000008110 */
[----:B------:R-:W-:-:S06]  /*3d50*/  DSETP.GT.AND P1, PT, R16, RZ, PT ;  /* 0x000000ff1000722a */ /* 0x000fcc0003f24000 */
[----:B------:R-:W-:Y:S02]  /*3d60*/  FSEL R2, R2, R12, P1 ;  /* 0x0000000c02027208 */ /* 0x000fe40000800000 */
[----:B------:R-:W-:Y:S01]  /*3d70*/  FSEL R3, R3, R13, P1 ;  /* 0x0000000d03037208 */ /* 0x000fe20000800000 */
[----:B------:R-:W-:Y:S06]  /*3d80*/  BRA `(.L_x_22) ;  /* 0x0000000000647947 */ /* 0x000fec0003800000 */
.L_x_21:
[----:B------:R-:W-:-:S14]  /*3d90*/  DSETP.NE.AND P1, PT, R16, RZ, PT ;  /* 0x000000ff1000722a */ /* 0x000fdc0003f25000 */
[----:B------:R-:W-:Y:S05]  /*3da0*/  @!P1 BRA `(.L_x_23) ;  /* 0x0000000000589947 */ /* 0x000fea0003800000 */
[----:B------:R-:W-:-:S13]  /*3db0*/  ISETP.GE.AND P1, PT, R17, RZ, PT ;  /* 0x000000ff1100720c */ /* 0x000fda0003f26270 */
[----:B------:R-:W-:Y:S02]  /*3dc0*/  @!P1 IMAD.MOV.U32 R2, RZ, RZ, 0x0 ;  /* 0x00000000ff029424 */ /* 0x000fe400078e00ff */
[----:B------:R-:W-:Y:S01]  /*3dd0*/  @!P1 IMAD.MOV.U32 R3, RZ, RZ, -0x80000 ;  /* 0xfff80000ff039424 */ /* 0x000fe200078e00ff */
[----:B------:R-:W-:Y:S06]  /*3de0*/  @!P1 BRA `(.L_x_22) ;  /* 0x00000000004c9947 */ /* 0x000fec0003800000 */
[----:B------:R-:W-:-:S13]  /*3df0*/  ISETP.GT.AND P1, PT, R17, 0x7fefffff, PT ;  /* 0x7fefffff1100780c */ /* 0x000fda0003f24270 */
[----:B------:R-:W-:Y:S05]  /*3e00*/  @P1 BRA `(.L_x_23) ;  /* 0x0000000000401947 */ /* 0x000fea0003800000 */
[----:B------:R-:W-:Y:S01]  /*3e10*/  DMUL R18, R16, 8.11296384146066816958e+31 ;  /* 0x4690000010127828 */ /* 0x000fe20000000000 */
[----:B------:R-:W-:Y:S02]  /*3e20*/  IMAD.MOV.U32 R2, RZ, RZ, 0x0 ;  /* 0x00000000ff027424 */ /* 0x000fe400078e00ff */
[----:B------:R-:W-:Y:S02]  /*3e30*/  IMAD.MOV.U32 R16, RZ, RZ, RZ ;  /* 0x000000ffff107224 */ /* 0x000fe400078e00ff */
[----:B------:R-:W-:Y:S01]  /*3e40*/  IMAD.MOV.U32 R3, RZ, RZ, 0x3fd80000 ;  /* 0x3fd80000ff037424 */ /* 0x000fe200078e00ff */
[----:B------:R-:W0:Y:S03]  /*3e50*/  MUFU.RSQ64H R17, R19 ;  /* 0x0000001300117308 */ /* 0x000e260000001c00 */
[----:B0-----:R-:W-:-:S08]  /*3e60*/  DMUL R12, R16, R16 ;  /* 0x00000010100c7228 */ /* 0x001fd00000000000 */
[----:B------:R-:W-:-:S08]  /*3e70*/  DFMA R12, R18, -R12, 1 ;  /* 0x3ff00000120c742b */ /* 0x000fd0000000080c */
[----:B------:R-:W-:Y:S02]  /*3e80*/  DFMA R2, R12, R2, 0.5 ;  /* 0x3fe000000c02742b */ /* 0x000fe40000000002 */
[----:B------:R-:W-:-:S08]  /*3e90*/  DMUL R12, R16, R12 ;  /* 0x0000000c100c7228 */ /* 0x000fd00000000000 */
[----:B------:R-:W-:-:S08]  /*3ea0*/  DFMA R12, R2, R12, R16 ;  /* 0x0000000c020c722b */ /* 0x000fd00000000010 */
[----:B------:R-:W-:Y:S02]  /*3eb0*/  DMUL R2, R18, R12 ;  /* 0x0000000c12027228 */ /* 0x000fe40000000000 */
[----:B------:R-:W-:-:S06]  /*3ec0*/  VIADD R13, R13, 0xfff00000 ;  /* 0xfff000000d0d7836 */ /* 0x000fcc0000000000 */
[----:B------:R-:W-:-:S08]  /*3ed0*/  DFMA R18, R2, -R2, R18 ;  /* 0x800000020212722b */ /* 0x000fd00000000012 */
[----:B------:R-:W-:-:S10]  /*3ee0*/  DFMA R2, R12, R18, R2 ;  /* 0x000000120c02722b */ /* 0x000fd40000000002 */
[----:B------:R-:W-:Y:S01]  /*3ef0*/  VIADD R3, R3, 0xfcb00000 ;  /* 0xfcb0000003037836 */ /* 0x000fe20000000000 */
[----:B------:R-:W-:Y:S06]  /*3f00*/  BRA `(.L_x_22) ;  /* 0x0000000000047947 */ /* 0x000fec0003800000 */
.L_x_23:
[----:B------:R-:W-:-:S11]  /*3f10*/  DADD R2, R16, R16 ;  /* 0x0000000010027229 */ /* 0x000fd60000000010 */
.L_x_22:
[----:B------:R-:W-:Y:S05]  /*3f20*/  BSYNC.RECONVERGENT B1 ;  /* 0x0000000000017941 */ /* 0x000fea0003800200 */
.L_x_20:
[----:B------:R-:W-:Y:S02]  /*3f30*/  IMAD.MOV.U32 R15, RZ, RZ, 0x0 ;  /* 0x00000000ff0f7424 */ /* 0x000fe400078e00ff */
[----:B------:R-:W-:Y:S02]  /*3f40*/  IMAD.MOV.U32 R18, RZ, RZ, R2 ;  /* 0x000000ffff127224 */ /* 0x000fe400078e0002 */
[----:B------:R-:W-:Y:S01]  /*3f50*/  IMAD.MOV.U32 R19, RZ, RZ, R3 ;  /* 0x000000ffff137224 */ /* 0x000fe200078e0003 */
[----:B------:R-:W-:Y:S06]  /*3f60*/  RET.REL.NODEC R14 `(_Z13runMonteCarloPy) ;  /* 0xffffffc00e247950 */ /* 0x000fec0003c3ffff */
.L_x_24:
[----:B------:R-:W-:-:S00]  /*3f70*/  BRA `(.L_x_24) ;  /* 0xfffffffc00fc7947 */ /* 0x000fc0000383ffff */
[----:B------:R-:W-:-:S00]  /*3f80*/  NOP ;  /* 0x0000000000007918 */ /* 0x000fc00000000000 */
[----:B------:R-:W-:-:S00]  /*3f90*/  NOP ;  /* 0x0000000000007918 */ /* 0x000fc00000000000 */
[----:B------:R-:W-:-:S00]  /*3fa0*/  NOP ;  /* 0x0000000000007918 */ /* 0x000fc00000000000 */
[----:B------:R-:W-:-:S00]  /*3fb0*/  NOP ;  /* 0x0000000000007918 */ /* 0x000fc00000000000 */
[----:B------:R-:W-:-:S00]  /*3fc0*/  NOP ;  /* 0x0000000000007918 */ /* 0x000fc00000000000 */
[----:B------:R-:W-:-:S00]  /*3fd0*/  NOP ;  /* 0x0000000000007918 */ /* 0x000fc00000000000 */
[----:B------:R-:W-:-:S00]  /*3fe0*/  NOP ;  /* 0x0000000000007918 */ /* 0x000fc00000000000 */
[----:B------:R-:W-:-:S00]  /*3ff0*/  NOP ;  /* 0x0000000000007918 */ /* 0x000fc00000000000 */
.L_x_25:


//--------------------- .nv.global.init           --------------------------
	.section	.nv.global.init,"aw",@progbits
	.align	4
.nv.global.init:
	.type		mrg32k3aM1SubSeq,@object
	.size		mrg32k3aM1SubSeq,(mrg32k3aM2SubSeq - mrg32k3aM1SubSeq)
mrg32k3aM1SubSeq:
        /*0000*/ 	.byte	0x0b, 0xcc, 0xee, 0x04, 0x73, 0x29, 0x8b, 0x6f, 0xf6, 0x53, 0x03, 0xf6, 0x23, 0xf6, 0xea, 0xda
        /* <DEDUP_REMOVED lines=125> */
	.type		mrg32k3aM2SubSeq,@object
	.size		mrg32k3aM2SubSeq,(mrg32k3aM1 - mrg32k3aM2SubSeq)
mrg32k3aM2SubSeq:
        /* <DEDUP_REMOVED lines=126> */
	.type		mrg32k3aM1,@object
	.size		mrg32k3aM1,(mrg32k3aM1Seq - mrg32k3aM1)
mrg32k3aM1:
        /* <DEDUP_REMOVED lines=144> */
	.type		mrg32k3aM1Seq,@object
	.size		mrg32k3aM1Seq,(mrg32k3aM2 - mrg32k3aM1Seq)
mrg32k3aM1Seq:
        /* <DEDUP_REMOVED lines=144> */
	.type		mrg32k3aM2,@object
	.size		mrg32k3aM2,(mrg32k3aM2Seq - mrg32k3aM2)
mrg32k3aM2:
        /* <DEDUP_REMOVED lines=144> */
	.type		mrg32k3aM2Seq,@object
	.size		mrg32k3aM2Seq,(precalc_xorwow_matrix - mrg32k3aM2Seq)
mrg32k3aM2Seq:
        /* <DEDUP_REMOVED lines=144> */
	.type		precalc_xorwow_matrix,@object
	.size		precalc_xorwow_matrix,(precalc_xorwow_offset_matrix - precalc_xorwow_matrix)
precalc_xorwow_matrix:
        /* <DEDUP_REMOVED lines=6400> */
	.type		precalc_xorwow_offset_matrix,@object
	.size		precalc_xorwow_offset_matrix,(.L_1 - precalc_xorwow_offset_matrix)
precalc_xorwow_offset_matrix:
        /* <DEDUP_REMOVED lines=6400> */
.L_1:


//--------------------- .nv.shared._Z13runMonteCarloPy --------------------------
	.section	.nv.shared._Z13runMonteCarloPy,"aw",@nobits
	.sectionflags	@""
	.align	8
.nv.shared._Z13runMonteCarloPy:
	.zero		1536


//--------------------- .nv.shared.reserved.0     --------------------------
	.section	.nv.shared.reserved.0,"aw",@nobits
	.weak		__nv_reservedSMEM_offset_0_alias
	.size		__nv_reservedSMEM_offset_0_alias, 0, 64
	.other		__nv_reservedSMEM_offset_0_alias,@"STO_CUDA_RESERVED_SHARED STV_DEFAULT"
__nv_reservedSMEM_offset_0_alias:
	.zero		0
	.zero		64


//--------------------- .nv.constant0._Z13runMonteCarloPy --------------------------
	.section	.nv.constant0._Z13runMonteCarloPy,"a",@progbits
	.sectionflags	@""
	.align	4
.nv.constant0._Z13runMonteCarloPy:
	.zero		904


//--------------------- SYMBOLS --------------------------

	.type		.nv.reservedSmem.offset0,@object
	.size		.nv.reservedSmem.offset0,0x4
	.type		.nv.reservedSmem.cap,@object
	.size		.nv.reservedSmem.cap,0x4
